	.target	sm_90a

	.elftype	@"ET_EXEC"


//--------------------- .note.nv.tkinfo           --------------------------
	.section	.note.nv.tkinfo,"",@"SHT_NOTE"
	.sectionflags	@"SHF_NOTE_NV_TKINFO"
	.tkinfo
        /*0018*/ 	.word	0x00000002
        /*0030*/ 	.string	""
        /*0030*/ 	.string	"ptxas"
        /*0030*/ 	.string	"Cuda compilation tools, release 13.0, V13.0.88"
        /*0030*/ 	.string	"Build cuda_13.0.r13.0/compiler.36424714_0"
        /*0030*/ 	.string	"-arch sm_90a -m 64 "



//--------------------- .note.nv.cuinfo           --------------------------
	.section	.note.nv.cuinfo,"",@"SHT_NOTE"
	.sectionflags	@"SHF_NOTE_NV_CUINFO"
        /*0018*/ 	.short	0x0002
        /*001a*/ 	.short	0x005a
        /*001c*/ 	.short	0x0082
	.zero		2


//--------------------- .nv.info                  --------------------------
	.section	.nv.info,"",@"SHT_CUDA_INFO"
	.align	4


	//----- nvinfo : EIATTR_REGCOUNT
	.align		4
        /*0000*/ 	.byte	0x04, 0x2f
        /*0002*/ 	.short	(.L_12 - .L_11)
	.align		4
.L_11:
        /*0004*/ 	.word	index@(_ZN7cutlass13device_kernelIN5flash19enable_sm80_to_sm89INS1_16FlashAttnFwdSm80INS1_25CollectiveMainloopFwdSm80ILi4ELi1ELb0EN4cute5tupleIJNS5_1CILi128EEENS7_ILi80EEENS7_ILi64EEEEEELi64ENS_10bfloat16_tEfNS_4arch4Sm80ELb1ELb0ELb0ELb1ELb0ELb1ELb1ELb1EEENS1_21CollectiveEpilogueFwdINS6_IJS8_SA_S9_EEENS6_IJNS7_ILi1EEESI_SI_EEESC_SE_Li128ELb1ELb1ELb1ELb0EEENS1_36VarlenDynamicPersistentTileSchedulerILi128ELi80ELi128ELi128ELb1ELb1ELb0ELb1ELb1ELb1EEEEEEEEEvNT_6ParamsE)
        /*0008*/ 	.word	0x00000004


	//----- nvinfo : EIATTR_FRAME_SIZE
	.align		4
.L_12:
        /*000c*/ 	.byte	0x04, 0x11
        /*000e*/ 	.short	(.L_14 - .L_13)
	.align		4
.L_13:
        /*0010*/ 	.word	index@(_ZN7cutlass13device_kernelIN5flash19enable_sm80_to_sm89INS1_16FlashAttnFwdSm80INS1_25CollectiveMainloopFwdSm80ILi4ELi1ELb0EN4cute5tupleIJNS5_1CILi128EEENS7_ILi80EEENS7_ILi64EEEEEELi64ENS_10bfloat16_tEfNS_4arch4Sm80ELb1ELb0ELb0ELb1ELb0ELb1ELb1ELb1EEENS1_21CollectiveEpilogueFwdINS6_IJS8_SA_S9_EEENS6_IJNS7_ILi1EEESI_SI_EEESC_SE_Li128ELb1ELb1ELb1ELb0EEENS1_36VarlenDynamicPersistentTileSchedulerILi128ELi80ELi128ELi128ELb1ELb1ELb0ELb1ELb1ELb1EEEEEEEEEvNT_6ParamsE)
        /*0014*/ 	.word	0x00000000


	//----- nvinfo : EIATTR_REGCOUNT
	.align		4
.L_14:
        /*0018*/ 	.byte	0x04, 0x2f
        /*001a*/ 	.short	(.L_16 - .L_15)
	.align		4
.L_15:
        /*001c*/ 	.word	index@(_ZN7cutlass13device_kernelIN5flash19enable_sm80_to_sm89INS1_16FlashAttnFwdSm80INS1_25CollectiveMainloopFwdSm80ILi4ELi1ELb0EN4cute5tupleIJNS5_1CILi128EEENS7_ILi80EEENS7_ILi64EEEEEELi64ENS_10bfloat16_tEfNS_4arch4Sm80ELb1ELb0ELb0ELb1ELb0ELb0ELb1ELb1EEENS1_21CollectiveEpilogueFwdINS6_IJS8_SA_S9_EEENS6_IJNS7_ILi1EEESI_SI_EEESC_SE_Li128ELb1ELb1ELb1ELb0EEENS1_36VarlenDynamicPersistentTileSchedulerILi128ELi80ELi128ELi128ELb1ELb1ELb0ELb1ELb1ELb1EEEEEEEEEvNT_6ParamsE)
        /*0020*/ 	.word	0x00000004


	//----- nvinfo : EIATTR_FRAME_SIZE
	.align		4
.L_16:
        /*0024*/ 	.byte	0x04, 0x11
        /*0026*/ 	.short	(.L_18 - .L_17)
	.align		4
.L_17:
        /*0028*/ 	.word	index@(_ZN7cutlass13device_kernelIN5flash19enable_sm80_to_sm89INS1_16FlashAttnFwdSm80INS1_25CollectiveMainloopFwdSm80ILi4ELi1ELb0EN4cute5tupleIJNS5_1CILi128EEENS7_ILi80EEENS7_ILi64EEEEEELi64ENS_10bfloat16_tEfNS_4arch4Sm80ELb1ELb0ELb0ELb1ELb0ELb0ELb1ELb1EEENS1_21CollectiveEpilogueFwdINS6_IJS8_SA_S9_EEENS6_IJNS7_ILi1EEESI_SI_EEESC_SE_Li128ELb1ELb1ELb1ELb0EEENS1_36VarlenDynamicPersistentTileSchedulerILi128ELi80ELi128ELi128ELb1ELb1ELb0ELb1ELb1ELb1EEEEEEEEEvNT_6ParamsE)
        /*002c*/ 	.word	0x00000000


	//----- nvinfo : EIATTR_REGCOUNT
	.align		4
.L_18:
        /*0030*/ 	.byte	0x04, 0x2f
        /*0032*/ 	.short	(.L_20 - .L_19)
	.align		4
.L_19:
        /*0034*/ 	.word	index@(_ZN7cutlass13device_kernelIN5flash19enable_sm80_to_sm89INS1_16FlashAttnFwdSm80INS1_25CollectiveMainloopFwdSm80ILi4ELi1ELb0EN4cute5tupleIJNS5_1CILi128EEENS7_ILi112EEENS7_ILi64EEEEEELi64ENS_10bfloat16_tEfNS_4arch4Sm80ELb1ELb0ELb0ELb0ELb0ELb0ELb1ELb1EEENS1_21CollectiveEpilogueFwdINS6_IJS8_SA_S9_EEENS6_IJNS7_ILi1EEESI_SI_EEESC_SE_Li128ELb0ELb1ELb1ELb0EEENS1_30DynamicPersistentTileSchedulerILi128ELi128ELb1ELb1ELb0EEEEEEEEEvNT_6ParamsE)
        /*0038*/ 	.word	0x00000004


	//----- nvinfo : EIATTR_FRAME_SIZE
	.align		4
.L_20:
        /*003c*/ 	.byte	0x04, 0x11
        /*003e*/ 	.short	(.L_22 - .L_21)
	.align		4
.L_21:
        /*0040*/ 	.word	index@(_ZN7cutlass13device_kernelIN5flash19enable_sm80_to_sm89INS1_16FlashAttnFwdSm80INS1_25CollectiveMainloopFwdSm80ILi4ELi1ELb0EN4cute5tupleIJNS5_1CILi128EEENS7_ILi112EEENS7_ILi64EEEEEELi64ENS_10bfloat16_tEfNS_4arch4Sm80ELb1ELb0ELb0ELb0ELb0ELb0ELb1ELb1EEENS1_21CollectiveEpilogueFwdINS6_IJS8_SA_S9_EEENS6_IJNS7_ILi1EEESI_SI_EEESC_SE_Li128ELb0ELb1ELb1ELb0EEENS1_30DynamicPersistentTileSchedulerILi128ELi128ELb1ELb1ELb0EEEEEEEEEvNT_6ParamsE)
        /*0044*/ 	.word	0x00000000


	//----- nvinfo : EIATTR_REGCOUNT
	.align		4
.L_22:
        /*0048*/ 	.byte	0x04, 0x2f
        /*004a*/ 	.short	(.L_24 - .L_23)
	.align		4
.L_23:
        /*004c*/ 	.word	index@(_ZN7cutlass13device_kernelIN5flash19enable_sm80_to_sm89INS1_16FlashAttnFwdSm80INS1_25CollectiveMainloopFwdSm80ILi4ELi1ELb0EN4cute5tupleIJNS5_1CILi128EEENS7_ILi80EEENS7_ILi64EEEEEELi64ENS_10bfloat16_tEfNS_4arch4Sm80ELb0ELb1ELb0ELb1ELb0ELb1ELb1ELb1EEENS1_21CollectiveEpilogueFwdINS6_IJS8_SA_S9_EEENS6_IJNS7_ILi1EEESI_SI_EEESC_SE_Li128ELb1ELb1ELb1ELb0EEENS1_36VarlenDynamicPersistentTileSchedulerILi128ELi80ELi128ELi128ELb1ELb1ELb0ELb1ELb0ELb1EEEEEEEEEvNT_6ParamsE)
        /*0050*/ 	.word	0x00000004


	//----- nvinfo : EIATTR_FRAME_SIZE
	.align		4
.L_24:
        /*0054*/ 	.byte	0x04, 0x11
        /*0056*/ 	.short	(.L_26 - .L_25)
	.align		4
.L_25:
        /*0058*/ 	.word	index@(_ZN7cutlass13device_kernelIN5flash19enable_sm80_to_sm89INS1_16FlashAttnFwdSm80INS1_25CollectiveMainloopFwdSm80ILi4ELi1ELb0EN4cute5tupleIJNS5_1CILi128EEENS7_ILi80EEENS7_ILi64EEEEEELi64ENS_10bfloat16_tEfNS_4arch4Sm80ELb0ELb1ELb0ELb1ELb0ELb1ELb1ELb1EEENS1_21CollectiveEpilogueFwdINS6_IJS8_SA_S9_EEENS6_IJNS7_ILi1EEESI_SI_EEESC_SE_Li128ELb1ELb1ELb1ELb0EEENS1_36VarlenDynamicPersistentTileSchedulerILi128ELi80ELi128ELi128ELb1ELb1ELb0ELb1ELb0ELb1EEEEEEEEEvNT_6ParamsE)
        /*005c*/ 	.word	0x00000000


	//----- nvinfo : EIATTR_REGCOUNT
	.align		4
.L_26:
        /*0060*/ 	.byte	0x04, 0x2f
        /*0062*/ 	.short	(.L_28 - .L_27)
	.align		4
.L_27:
        /*0064*/ 	.word	index@(_ZN7cutlass13device_kernelIN5flash19enable_sm80_to_sm89INS1_16FlashAttnFwdSm80INS1_25CollectiveMainloopFwdSm80ILi4ELi1ELb0EN4cute5tupleIJNS5_1CILi128EEENS7_ILi80EEENS7_ILi64EEEEEELi64ENS_10bfloat16_tEfNS_4arch4Sm80ELb0ELb1ELb0ELb1ELb0ELb0ELb1ELb1EEENS1_21CollectiveEpilogueFwdINS6_IJS8_SA_S9_EEENS6_IJNS7_ILi1EEESI_SI_EEESC_SE_Li128ELb1ELb1ELb1ELb0EEENS1_36VarlenDynamicPersistentTileSchedulerILi128ELi80ELi128ELi128ELb1ELb1ELb0ELb1ELb0ELb1EEEEEEEEEvNT_6ParamsE)
        /*0068*/ 	.word	0x00000004


	//----- nvinfo : EIATTR_FRAME_SIZE
	.align		4
.L_28:
        /*006c*/ 	.byte	0x04, 0x11
        /*006e*/ 	.short	(.L_30 - .L_29)
	.align		4
.L_29:
        /*0070*/ 	.word	index@(_ZN7cutlass13device_kernelIN5flash19enable_sm80_to_sm89INS1_16FlashAttnFwdSm80INS1_25CollectiveMainloopFwdSm80ILi4ELi1ELb0EN4cute5tupleIJNS5_1CILi128EEENS7_ILi80EEENS7_ILi64EEEEEELi64ENS_10bfloat16_tEfNS_4arch4Sm80ELb0ELb1ELb0ELb1ELb0ELb0ELb1ELb1EEENS1_21CollectiveEpilogueFwdINS6_IJS8_SA_S9_EEENS6_IJNS7_ILi1EEESI_SI_EEESC_SE_Li128ELb1ELb1ELb1ELb0EEENS1_36VarlenDynamicPersistentTileSchedulerILi128ELi80ELi128ELi128ELb1ELb1ELb0ELb1ELb0ELb1EEEEEEEEEvNT_6ParamsE)
        /*0074*/ 	.word	0x00000000


	//----- nvinfo : EIATTR_REGCOUNT
	.align		4
.L_30:
        /*0078*/ 	.byte	0x04, 0x2f
        /*007a*/ 	.short	(.L_32 - .L_31)
	.align		4
.L_31:
        /*007c*/ 	.word	index@(_ZN7cutlass13device_kernelIN5flash19enable_sm80_to_sm89INS1_16FlashAttnFwdSm80INS1_25CollectiveMainloopFwdSm80ILi4ELi1ELb0EN4cute5tupleIJNS5_1CILi128EEENS7_ILi96EEENS7_ILi64EEEEEELi64ENS_10bfloat16_tEfNS_4arch4Sm80ELb0ELb1ELb0ELb0ELb0ELb0ELb1ELb1EEENS1_21CollectiveEpilogueFwdINS6_IJS8_SA_S9_EEENS6_IJNS7_ILi1EEESI_SI_EEESC_SE_Li128ELb0ELb1ELb1ELb0EEENS1_19SingleTileSchedulerILb0ELb1ELb1ELi128EEEEEEEEEvNT_6ParamsE)
        /*0080*/ 	.word	0x00000004


	//----- nvinfo : EIATTR_FRAME_SIZE
	.align		4
.L_32:
        /*0084*/ 	.byte	0x04, 0x11
        /*0086*/ 	.short	(.L_34 - .L_33)
	.align		4
.L_33:
        /*0088*/ 	.word	index@(_ZN7cutlass13device_kernelIN5flash19enable_sm80_to_sm89INS1_16FlashAttnFwdSm80INS1_25CollectiveMainloopFwdSm80ILi4ELi1ELb0EN4cute5tupleIJNS5_1CILi128EEENS7_ILi96EEENS7_ILi64EEEEEELi64ENS_10bfloat16_tEfNS_4arch4Sm80ELb0ELb1ELb0ELb0ELb0ELb0ELb1ELb1EEENS1_21CollectiveEpilogueFwdINS6_IJS8_SA_S9_EEENS6_IJNS7_ILi1EEESI_SI_EEESC_SE_Li128ELb0ELb1ELb1ELb0EEENS1_19SingleTileSchedulerILb0ELb1ELb1ELi128EEEEEEEEEvNT_6ParamsE)
        /*008c*/ 	.word	0x00000000


	//----- nvinfo : EIATTR_REGCOUNT
	.align		4
.L_34:
        /*0090*/ 	.byte	0x04, 0x2f
        /*0092*/ 	.short	(.L_36 - .L_35)
	.align		4
.L_35:
        /*0094*/ 	.word	index@(_ZN7cutlass13device_kernelIN5flash19enable_sm80_to_sm89INS1_16FlashAttnFwdSm80INS1_25CollectiveMainloopFwdSm80ILi4ELi1ELb0EN4cute5tupleIJNS5_1CILi128EEENS7_ILi80EEENS7_ILi64EEEEEELi64ENS_10bfloat16_tEfNS_4arch4Sm80ELb0ELb0ELb0ELb1ELb0ELb1ELb1ELb1EEENS1_21CollectiveEpilogueFwdINS6_IJS8_SA_S9_EEENS6_IJNS7_ILi1EEESI_SI_EEESC_SE_Li128ELb1ELb1ELb1ELb0EEENS1_36VarlenDynamicPersistentTileSchedulerILi128ELi80ELi128ELi128ELb1ELb1ELb0ELb0ELb1ELb1EEEEEEEEEvNT_6ParamsE)
        /*0098*/ 	.word	0x00000004


	//----- nvinfo : EIATTR_FRAME_SIZE
	.align		4
.L_36:
        /*009c*/ 	.byte	0x04, 0x11
        /*009e*/ 	.short	(.L_38 - .L_37)
	.align		4
.L_37:
        /*00a0*/ 	.word	index@(_ZN7cutlass13device_kernelIN5flash19enable_sm80_to_sm89INS1_16FlashAttnFwdSm80INS1_25CollectiveMainloopFwdSm80ILi4ELi1ELb0EN4cute5tupleIJNS5_1CILi128EEENS7_ILi80EEENS7_ILi64EEEEEELi64ENS_10bfloat16_tEfNS_4arch4Sm80ELb0ELb0ELb0ELb1ELb0ELb1ELb1ELb1EEENS1_21CollectiveEpilogueFwdINS6_IJS8_SA_S9_EEENS6_IJNS7_ILi1EEESI_SI_EEESC_SE_Li128ELb1ELb1ELb1ELb0EEENS1_36VarlenDynamicPersistentTileSchedulerILi128ELi80ELi128ELi128ELb1ELb1ELb0ELb0ELb1ELb1EEEEEEEEEvNT_6ParamsE)
        /*00a4*/ 	.word	0x00000000


	//----- nvinfo : EIATTR_REGCOUNT
	.align		4
.L_38:
        /*00a8*/ 	.byte	0x04, 0x2f
        /*00aa*/ 	.short	(.L_40 - .L_39)
	.align		4
.L_39:
        /*00ac*/ 	.word	index@(_ZN7cutlass13device_kernelIN5flash19enable_sm80_to_sm89INS1_16FlashAttnFwdSm80INS1_25CollectiveMainloopFwdSm80ILi4ELi1ELb0EN4cute5tupleIJNS5_1CILi128EEENS7_ILi80EEENS7_ILi64EEEEEELi64ENS_10bfloat16_tEfNS_4arch4Sm80ELb0ELb0ELb0ELb1ELb0ELb0ELb1ELb1EEENS1_21CollectiveEpilogueFwdINS6_IJS8_SA_S9_EEENS6_IJNS7_ILi1EEESI_SI_EEESC_SE_Li128ELb1ELb1ELb1ELb0EEENS1_36VarlenDynamicPersistentTileSchedulerILi128ELi80ELi128ELi128ELb1ELb1ELb0ELb0ELb1ELb1EEEEEEEEEvNT_6ParamsE)
        /*00b0*/ 	.word	0x00000004


	//----- nvinfo : EIATTR_FRAME_SIZE
	.align		4
.L_40:
        /*00b4*/ 	.byte	0x04, 0x11
        /*00b6*/ 	.short	(.L_42 - .L_41)
	.align		4
.L_41:
        /*00b8*/ 	.word	index@(_ZN7cutlass13device_kernelIN5flash19enable_sm80_to_sm89INS1_16FlashAttnFwdSm80INS1_25CollectiveMainloopFwdSm80ILi4ELi1ELb0EN4cute5tupleIJNS5_1CILi128EEENS7_ILi80EEENS7_ILi64EEEEEELi64ENS_10bfloat16_tEfNS_4arch4Sm80ELb0ELb0ELb0ELb1ELb0ELb0ELb1ELb1EEENS1_21CollectiveEpilogueFwdINS6_IJS8_SA_S9_EEENS6_IJNS7_ILi1EEESI_SI_EEESC_SE_Li128ELb1ELb1ELb1ELb0EEENS1_36VarlenDynamicPersistentTileSchedulerILi128ELi80ELi128ELi128ELb1ELb1ELb0ELb0ELb1ELb1EEEEEEEEEvNT_6ParamsE)
        /*00bc*/ 	.word	0x00000000


	//----- nvinfo : EIATTR_REGCOUNT
	.align		4
.L_42:
        /*00c0*/ 	.byte	0x04, 0x2f
        /*00c2*/ 	.short	(.L_44 - .L_43)
	.align		4
.L_43:
        /*00c4*/ 	.word	index@(_ZN7cutlass13device_kernelIN5flash19enable_sm80_to_sm89INS1_16FlashAttnFwdSm80INS1_25CollectiveMainloopFwdSm80ILi4ELi1ELb0EN4cute5tupleIJNS5_1CILi128EEENS7_ILi112EEENS7_ILi64EEEEEELi64ENS_10bfloat16_tEfNS_4arch4Sm80ELb0ELb0ELb0ELb0ELb0ELb0ELb1ELb1EEENS1_21CollectiveEpilogueFwdINS6_IJS8_SA_S9_EEENS6_IJNS7_ILi1EEESI_SI_EEESC_SE_Li128ELb0ELb1ELb1ELb0EEENS1_19SingleTileSchedulerILb0ELb1ELb1ELi128EEEEEEEEEvNT_6ParamsE)
        /*00c8*/ 	.word	0x00000004


	//----- nvinfo : EIATTR_FRAME_SIZE
	.align		4
.L_44:
        /*00cc*/ 	.byte	0x04, 0x11
        /*00ce*/ 	.short	(.L_46 - .L_45)
	.align		4
.L_45:
        /*00d0*/ 	.word	index@(_ZN7cutlass13device_kernelIN5flash19enable_sm80_to_sm89INS1_16FlashAttnFwdSm80INS1_25CollectiveMainloopFwdSm80ILi4ELi1ELb0EN4cute5tupleIJNS5_1CILi128EEENS7_ILi112EEENS7_ILi64EEEEEELi64ENS_10bfloat16_tEfNS_4arch4Sm80ELb0ELb0ELb0ELb0ELb0ELb0ELb1ELb1EEENS1_21CollectiveEpilogueFwdINS6_IJS8_SA_S9_EEENS6_IJNS7_ILi1EEESI_SI_EEESC_SE_Li128ELb0ELb1ELb1ELb0EEENS1_19SingleTileSchedulerILb0ELb1ELb1ELi128EEEEEEEEEvNT_6ParamsE)
        /*00d4*/ 	.word	0x00000000


	//----- nvinfo : EIATTR_MIN_STACK_SIZE
	.align		4
.L_46:
        /*00d8*/ 	.byte	0x04, 0x12
        /*00da*/ 	.short	(.L_48 - .L_47)
	.align		4
.L_47:
        /*00dc*/ 	.word	index@(_ZN7cutlass13device_kernelIN5flash19enable_sm80_to_sm89INS1_16FlashAttnFwdSm80INS1_25CollectiveMainloopFwdSm80ILi4ELi1ELb0EN4cute5tupleIJNS5_1CILi128EEENS7_ILi112EEENS7_ILi64EEEEEELi64ENS_10bfloat16_tEfNS_4arch4Sm80ELb0ELb0ELb0ELb0ELb0ELb0ELb1ELb1EEENS1_21CollectiveEpilogueFwdINS6_IJS8_SA_S9_EEENS6_IJNS7_ILi1EEESI_SI_EEESC_SE_Li128ELb0ELb1ELb1ELb0EEENS1_19SingleTileSchedulerILb0ELb1ELb1ELi128EEEEEEEEEvNT_6ParamsE)
        /*00e0*/ 	.word	0x00000000


	//----- nvinfo : EIATTR_MIN_STACK_SIZE
	.align		4
.L_48:
        /*00e4*/ 	.byte	0x04, 0x12
        /*00e6*/ 	.short	(.L_50 - .L_49)
	.align		4
.L_49:
        /*00e8*/ 	.word	index@(_ZN7cutlass13device_kernelIN5flash19enable_sm80_to_sm89INS1_16FlashAttnFwdSm80INS1_25CollectiveMainloopFwdSm80ILi4ELi1ELb0EN4cute5tupleIJNS5_1CILi128EEENS7_ILi80EEENS7_ILi64EEEEEELi64ENS_10bfloat16_tEfNS_4arch4Sm80ELb0ELb0ELb0ELb1ELb0ELb0ELb1ELb1EEENS1_21CollectiveEpilogueFwdINS6_IJS8_SA_S9_EEENS6_IJNS7_ILi1EEESI_SI_EEESC_SE_Li128ELb1ELb1ELb1ELb0EEENS1_36VarlenDynamicPersistentTileSchedulerILi128ELi80ELi128ELi128ELb1ELb1ELb0ELb0ELb1ELb1EEEEEEEEEvNT_6ParamsE)
        /*00ec*/ 	.word	0x00000000


	//----- nvinfo : EIATTR_MIN_STACK_SIZE
	.align		4
.L_50:
        /*00f0*/ 	.byte	0x04, 0x12
        /*00f2*/ 	.short	(.L_52 - .L_51)
	.align		4
.L_51:
        /*00f4*/ 	.word	index@(_ZN7cutlass13device_kernelIN5flash19enable_sm80_to_sm89INS1_16FlashAttnFwdSm80INS1_25CollectiveMainloopFwdSm80ILi4ELi1ELb0EN4cute5tupleIJNS5_1CILi128EEENS7_ILi80EEENS7_ILi64EEEEEELi64ENS_10bfloat16_tEfNS_4arch4Sm80ELb0ELb0ELb0ELb1ELb0ELb1ELb1ELb1EEENS1_21CollectiveEpilogueFwdINS6_IJS8_SA_S9_EEENS6_IJNS7_ILi1EEESI_SI_EEESC_SE_Li128ELb1ELb1ELb1ELb0EEENS1_36VarlenDynamicPersistentTileSchedulerILi128ELi80ELi128ELi128ELb1ELb1ELb0ELb0ELb1ELb1EEEEEEEEEvNT_6ParamsE)
        /*00f8*/ 	.word	0x00000000


	//----- nvinfo : EIATTR_MIN_STACK_SIZE
	.align		4
.L_52:
        /*00fc*/ 	.byte	0x04, 0x12
        /*00fe*/ 	.short	(.L_54 - .L_53)
	.align		4
.L_53:
        /*0100*/ 	.word	index@(_ZN7cutlass13device_kernelIN5flash19enable_sm80_to_sm89INS1_16FlashAttnFwdSm80INS1_25CollectiveMainloopFwdSm80ILi4ELi1ELb0EN4cute5tupleIJNS5_1CILi128EEENS7_ILi96EEENS7_ILi64EEEEEELi64ENS_10bfloat16_tEfNS_4arch4Sm80ELb0ELb1ELb0ELb0ELb0ELb0ELb1ELb1EEENS1_21CollectiveEpilogueFwdINS6_IJS8_SA_S9_EEENS6_IJNS7_ILi1EEESI_SI_EEESC_SE_Li128ELb0ELb1ELb1ELb0EEENS1_19SingleTileSchedulerILb0ELb1ELb1ELi128EEEEEEEEEvNT_6ParamsE)
        /*0104*/ 	.word	0x00000000


	//----- nvinfo : EIATTR_MIN_STACK_SIZE
	.align		4
.L_54:
        /*0108*/ 	.byte	0x04, 0x12
        /*010a*/ 	.short	(.L_56 - .L_55)
	.align		4
.L_55:
        /*010c*/ 	.word	index@(_ZN7cutlass13device_kernelIN5flash19enable_sm80_to_sm89INS1_16FlashAttnFwdSm80INS1_25CollectiveMainloopFwdSm80ILi4ELi1ELb0EN4cute5tupleIJNS5_1CILi128EEENS7_ILi80EEENS7_ILi64EEEEEELi64ENS_10bfloat16_tEfNS_4arch4Sm80ELb0ELb1ELb0ELb1ELb0ELb0ELb1ELb1EEENS1_21CollectiveEpilogueFwdINS6_IJS8_SA_S9_EEENS6_IJNS7_ILi1EEESI_SI_EEESC_SE_Li128ELb1ELb1ELb1ELb0EEENS1_36VarlenDynamicPersistentTileSchedulerILi128ELi80ELi128ELi128ELb1ELb1ELb0ELb1ELb0ELb1EEEEEEEEEvNT_6ParamsE)
        /*0110*/ 	.word	0x00000000


	//----- nvinfo : EIATTR_MIN_STACK_SIZE
	.align		4
.L_56:
        /*0114*/ 	.byte	0x04, 0x12
        /*0116*/ 	.short	(.L_58 - .L_57)
	.align		4
.L_57:
        /*0118*/ 	.word	index@(_ZN7cutlass13device_kernelIN5flash19enable_sm80_to_sm89INS1_16FlashAttnFwdSm80INS1_25CollectiveMainloopFwdSm80ILi4ELi1ELb0EN4cute5tupleIJNS5_1CILi128EEENS7_ILi80EEENS7_ILi64EEEEEELi64ENS_10bfloat16_tEfNS_4arch4Sm80ELb0ELb1ELb0ELb1ELb0ELb1ELb1ELb1EEENS1_21CollectiveEpilogueFwdINS6_IJS8_SA_S9_EEENS6_IJNS7_ILi1EEESI_SI_EEESC_SE_Li128ELb1ELb1ELb1ELb0EEENS1_36VarlenDynamicPersistentTileSchedulerILi128ELi80ELi128ELi128ELb1ELb1ELb0ELb1ELb0ELb1EEEEEEEEEvNT_6ParamsE)
        /*011c*/ 	.word	0x00000000


	//----- nvinfo : EIATTR_MIN_STACK_SIZE
	.align		4
.L_58:
        /*0120*/ 	.byte	0x04, 0x12
        /*0122*/ 	.short	(.L_60 - .L_59)
	.align		4
.L_59:
        /*0124*/ 	.word	index@(_ZN7cutlass13device_kernelIN5flash19enable_sm80_to_sm89INS1_16FlashAttnFwdSm80INS1_25CollectiveMainloopFwdSm80ILi4ELi1ELb0EN4cute5tupleIJNS5_1CILi128EEENS7_ILi112EEENS7_ILi64EEEEEELi64ENS_10bfloat16_tEfNS_4arch4Sm80ELb1ELb0ELb0ELb0ELb0ELb0ELb1ELb1EEENS1_21CollectiveEpilogueFwdINS6_IJS8_SA_S9_EEENS6_IJNS7_ILi1EEESI_SI_EEESC_SE_Li128ELb0ELb1ELb1ELb0EEENS1_30DynamicPersistentTileSchedulerILi128ELi128ELb1ELb1ELb0EEEEEEEEEvNT_6ParamsE)
        /*0128*/ 	.word	0x00000000


	//----- nvinfo : EIATTR_MIN_STACK_SIZE
	.align		4
.L_60:
        /*012c*/ 	.byte	0x04, 0x12
        /*012e*/ 	.short	(.L_62 - .L_61)
	.align		4
.L_61:
        /*0130*/ 	.word	index@(_ZN7cutlass13device_kernelIN5flash19enable_sm80_to_sm89INS1_16FlashAttnFwdSm80INS1_25CollectiveMainloopFwdSm80ILi4ELi1ELb0EN4cute5tupleIJNS5_1CILi128EEENS7_ILi80EEENS7_ILi64EEEEEELi64ENS_10bfloat16_tEfNS_4arch4Sm80ELb1ELb0ELb0ELb1ELb0ELb0ELb1ELb1EEENS1_21CollectiveEpilogueFwdINS6_IJS8_SA_S9_EEENS6_IJNS7_ILi1EEESI_SI_EEESC_SE_Li128ELb1ELb1ELb1ELb0EEENS1_36VarlenDynamicPersistentTileSchedulerILi128ELi80ELi128ELi128ELb1ELb1ELb0ELb1ELb1ELb1EEEEEEEEEvNT_6ParamsE)
        /*0134*/ 	.word	0x00000000


	//----- nvinfo : EIATTR_MIN_STACK_SIZE
	.align		4
.L_62:
        /*0138*/ 	.byte	0x04, 0x12
        /*013a*/ 	.short	(.L_64 - .L_63)
	.align		4
.L_63:
        /*013c*/ 	.word	index@(_ZN7cutlass13device_kernelIN5flash19enable_sm80_to_sm89INS1_16FlashAttnFwdSm80INS1_25CollectiveMainloopFwdSm80ILi4ELi1ELb0EN4cute5tupleIJNS5_1CILi128EEENS7_ILi80EEENS7_ILi64EEEEEELi64ENS_10bfloat16_tEfNS_4arch4Sm80ELb1ELb0ELb0ELb1ELb0ELb1ELb1ELb1EEENS1_21CollectiveEpilogueFwdINS6_IJS8_SA_S9_EEENS6_IJNS7_ILi1EEESI_SI_EEESC_SE_Li128ELb1ELb1ELb1ELb0EEENS1_36VarlenDynamicPersistentTileSchedulerILi128ELi80ELi128ELi128ELb1ELb1ELb0ELb1ELb1ELb1EEEEEEEEEvNT_6ParamsE)
        /*0140*/ 	.word	0x00000000
.L_64:


//--------------------- .nv.compat                --------------------------
	.section	.nv.compat,"",@"SHT_CUDA_COMPAT_INFO"
	.align	4
        /*0000*/ 	.byte	0x02, 0x09, 0x01, 0x00, 0x02, 0x02, 0x01, 0x00, 0x02, 0x05, 0x05, 0x00, 0x03, 0x07, 0x01, 0x01
        /*0010*/ 	.byte	0x02, 0x03, 0x00, 0x00, 0x02, 0x06, 0x01, 0x00, 0x04, 0x0b, 0x08, 0x00, 0x00, 0x00, 0x00, 0x00
        /*0020*/ 	.byte	0x00, 0x00, 0x00, 0x00


//--------------------- .nv.info._ZN7cutlass13device_kernelIN5flash19enable_sm80_to_sm89INS1_16FlashAttnFwdSm80INS1_25CollectiveMainloopFwdSm80ILi4ELi1ELb0EN4cute5tupleIJNS5_1CILi128EEENS7_ILi112EEENS7_ILi64EEEEEELi64ENS_10bfloat16_tEfNS_4arch4Sm80ELb0ELb0ELb0ELb0ELb0ELb0ELb1ELb1EEENS1_21CollectiveEpilogueFwdINS6_IJS8_SA_S9_EEENS6_IJNS7_ILi1EEESI_SI_EEESC_SE_Li128ELb0ELb1ELb1ELb0EEENS1_19SingleTileSchedulerILb0ELb1ELb1ELi128EEEEEEEEEvNT_6ParamsE --------------------------
	.section	.nv.info._ZN7cutlass13device_kernelIN5flash19enable_sm80_to_sm89INS1_16FlashAttnFwdSm80INS1_25CollectiveMainloopFwdSm80ILi4ELi1ELb0EN4cute5tupleIJNS5_1CILi128EEENS7_ILi112EEENS7_ILi64EEEEEELi64ENS_10bfloat16_tEfNS_4arch4Sm80ELb0ELb0ELb0ELb0ELb0ELb0ELb1ELb1EEENS1_21CollectiveEpilogueFwdINS6_IJS8_SA_S9_EEENS6_IJNS7_ILi1EEESI_SI_EEESC_SE_Li128ELb0ELb1ELb1ELb0EEENS1_19SingleTileSchedulerILb0ELb1ELb1ELi128EEEEEEEEEvNT_6ParamsE,"",@"SHT_CUDA_INFO"
	.sectionflags	@""
	.align	4


	//----- nvinfo : EIATTR_CUDA_API_VERSION
	.align		4
        /*0000*/ 	.byte	0x04, 0x37
        /*0002*/ 	.short	(.L_66 - .L_65)
.L_65:
        /*0004*/ 	.word	0x00000082


	//----- nvinfo : EIATTR_KPARAM_INFO
	.align		4
.L_66:
        /*0008*/ 	.byte	0x04, 0x17
        /*000a*/ 	.short	(.L_68 - .L_67)
.L_67:
        /*000c*/ 	.word	0x00000000
        /*0010*/ 	.short	0x0000
        /*0012*/ 	.short	0x0000
        /*0014*/ 	.byte	0x00, 0xf0, 0x61, 0x10


	//----- nvinfo : EIATTR_SPARSE_MMA_MASK
	.align		4
.L_68:
        /*0018*/ 	.byte	0x03, 0x50
        /*001a*/ 	.short	0x0000


	//----- nvinfo : EIATTR_MAXREG_COUNT
	.align		4
        /*001c*/ 	.byte	0x03, 0x1b
        /*001e*/ 	.short	0x00ff


	//----- nvinfo : EIATTR_MERCURY_ISA_VERSION
	.align		4
        /*0020*/ 	.byte	0x03, 0x5f
        /*0022*/ 	.short	0x0101


	//----- nvinfo : EIATTR_EXIT_INSTR_OFFSETS
	.align		4
        /*0024*/ 	.byte	0x04, 0x1c
        /*0026*/ 	.short	(.L_70 - .L_69)


	//   ....[0]....
.L_69:
        /*0028*/ 	.word	0x00000010


	//----- nvinfo : EIATTR_MAX_THREADS
	.align		4
.L_70:
        /*002c*/ 	.byte	0x04, 0x05
        /*002e*/ 	.short	(.L_72 - .L_71)
.L_71:
        /*0030*/ 	.word	0x00000080
        /*0034*/ 	.word	0x00000001
        /*0038*/ 	.word	0x00000001


	//----- nvinfo : EIATTR_CBANK_PARAM_SIZE
	.align		4
.L_72:
        /*003c*/ 	.byte	0x03, 0x19
        /*003e*/ 	.short	0x0418


	//----- nvinfo : EIATTR_PARAM_CBANK
	.align		4
        /*0040*/ 	.byte	0x04, 0x0a
        /*0042*/ 	.short	(.L_74 - .L_73)
	.align		4
.L_73:
        /*0044*/ 	.word	index@(.nv.constant0._ZN7cutlass13device_kernelIN5flash19enable_sm80_to_sm89INS1_16FlashAttnFwdSm80INS1_25CollectiveMainloopFwdSm80ILi4ELi1ELb0EN4cute5tupleIJNS5_1CILi128EEENS7_ILi112EEENS7_ILi64EEEEEELi64ENS_10bfloat16_tEfNS_4arch4Sm80ELb0ELb0ELb0ELb0ELb0ELb0ELb1ELb1EEENS1_21CollectiveEpilogueFwdINS6_IJS8_SA_S9_EEENS6_IJNS7_ILi1EEESI_SI_EEESC_SE_Li128ELb0ELb1ELb1ELb0EEENS1_19SingleTileSchedulerILb0ELb1ELb1ELi128EEEEEEEEEvNT_6ParamsE)
        /*0048*/ 	.short	0x0210
        /*004a*/ 	.short	0x0418


	//----- nvinfo : EIATTR_SW_WAR
	.align		4
.L_74:
        /*004c*/ 	.byte	0x04, 0x36
        /*004e*/ 	.short	(.L_76 - .L_75)
.L_75:
        /*0050*/ 	.word	0x00000008
.L_76:


//--------------------- .nv.info._ZN7cutlass13device_kernelIN5flash19enable_sm80_to_sm89INS1_16FlashAttnFwdSm80INS1_25CollectiveMainloopFwdSm80ILi4ELi1ELb0EN4cute5tupleIJNS5_1CILi128EEENS7_ILi80EEENS7_ILi64EEEEEELi64ENS_10bfloat16_tEfNS_4arch4Sm80ELb0ELb0ELb0ELb1ELb0ELb0ELb1ELb1EEENS1_21CollectiveEpilogueFwdINS6_IJS8_SA_S9_EEENS6_IJNS7_ILi1EEESI_SI_EEESC_SE_Li128ELb1ELb1ELb1ELb0EEENS1_36VarlenDynamicPersistentTileSchedulerILi128ELi80ELi128ELi128ELb1ELb1ELb0ELb0ELb1ELb1EEEEEEEEEvNT_6ParamsE --------------------------
	.section	.nv.info._ZN7cutlass13device_kernelIN5flash19enable_sm80_to_sm89INS1_16FlashAttnFwdSm80INS1_25CollectiveMainloopFwdSm80ILi4ELi1ELb0EN4cute5tupleIJNS5_1CILi128EEENS7_ILi80EEENS7_ILi64EEEEEELi64ENS_10bfloat16_tEfNS_4arch4Sm80ELb0ELb0ELb0ELb1ELb0ELb0ELb1ELb1EEENS1_21CollectiveEpilogueFwdINS6_IJS8_SA_S9_EEENS6_IJNS7_ILi1EEESI_SI_EEESC_SE_Li128ELb1ELb1ELb1ELb0EEENS1_36VarlenDynamicPersistentTileSchedulerILi128ELi80ELi128ELi128ELb1ELb1ELb0ELb0ELb1ELb1EEEEEEEEEvNT_6ParamsE,"",@"SHT_CUDA_INFO"
	.sectionflags	@""
	.align	4


	//----- nvinfo : EIATTR_CUDA_API_VERSION
	.align		4
        /*0000*/ 	.byte	0x04, 0x37
        /*0002*/ 	.short	(.L_78 - .L_77)
.L_77:
        /*0004*/ 	.word	0x00000082


	//----- nvinfo : EIATTR_KPARAM_INFO
	.align		4
.L_78:
        /*0008*/ 	.byte	0x04, 0x17
        /*000a*/ 	.short	(.L_80 - .L_79)
.L_79:
        /*000c*/ 	.word	0x00000000
        /*0010*/ 	.short	0x0000
        /*0012*/ 	.short	0x0000
        /*0014*/ 	.byte	0x00, 0xf0, 0xe1, 0x10


	//----- nvinfo : EIATTR_SPARSE_MMA_MASK
	.align		4
.L_80:
        /*0018*/ 	.byte	0x03, 0x50
        /*001a*/ 	.short	0x0000


	//----- nvinfo : EIATTR_MAXREG_COUNT
	.align		4
        /*001c*/ 	.byte	0x03, 0x1b
        /*001e*/ 	.short	0x00ff


	//----- nvinfo : EIATTR_MERCURY_ISA_VERSION
	.align		4
        /*0020*/ 	.byte	0x03, 0x5f
        /*0022*/ 	.short	0x0101


	//----- nvinfo : EIATTR_EXIT_INSTR_OFFSETS
	.align		4
        /*0024*/ 	.byte	0x04, 0x1c
        /*0026*/ 	.short	(.L_82 - .L_81)


	//   ....[0]....
.L_81:
        /*0028*/ 	.word	0x00000010


	//----- nvinfo : EIATTR_MAX_THREADS
	.align		4
.L_82:
        /*002c*/ 	.byte	0x04, 0x05
        /*002e*/ 	.short	(.L_84 - .L_83)
.L_83:
        /*0030*/ 	.word	0x00000080
        /*0034*/ 	.word	0x00000001
        /*0038*/ 	.word	0x00000001


	//----- nvinfo : EIATTR_CBANK_PARAM_SIZE
	.align		4
.L_84:
        /*003c*/ 	.byte	0x03, 0x19
        /*003e*/ 	.short	0x0438


	//----- nvinfo : EIATTR_PARAM_CBANK
	.align		4
        /*0040*/ 	.byte	0x04, 0x0a
        /*0042*/ 	.short	(.L_86 - .L_85)
	.align		4
.L_85:
        /*0044*/ 	.word	index@(.nv.constant0._ZN7cutlass13device_kernelIN5flash19enable_sm80_to_sm89INS1_16FlashAttnFwdSm80INS1_25CollectiveMainloopFwdSm80ILi4ELi1ELb0EN4cute5tupleIJNS5_1CILi128EEENS7_ILi80EEENS7_ILi64EEEEEELi64ENS_10bfloat16_tEfNS_4arch4Sm80ELb0ELb0ELb0ELb1ELb0ELb0ELb1ELb1EEENS1_21CollectiveEpilogueFwdINS6_IJS8_SA_S9_EEENS6_IJNS7_ILi1EEESI_SI_EEESC_SE_Li128ELb1ELb1ELb1ELb0EEENS1_36VarlenDynamicPersistentTileSchedulerILi128ELi80ELi128ELi128ELb1ELb1ELb0ELb0ELb1ELb1EEEEEEEEEvNT_6ParamsE)
        /*0048*/ 	.short	0x0210
        /*004a*/ 	.short	0x0438


	//----- nvinfo : EIATTR_SW_WAR
	.align		4
.L_86:
        /*004c*/ 	.byte	0x04, 0x36
        /*004e*/ 	.short	(.L_88 - .L_87)
.L_87:
        /*0050*/ 	.word	0x00000008
.L_88:


//--------------------- .nv.info._ZN7cutlass13device_kernelIN5flash19enable_sm80_to_sm89INS1_16FlashAttnFwdSm80INS1_25CollectiveMainloopFwdSm80ILi4ELi1ELb0EN4cute5tupleIJNS5_1CILi128EEENS7_ILi80EEENS7_ILi64EEEEEELi64ENS_10bfloat16_tEfNS_4arch4Sm80ELb0ELb0ELb0ELb1ELb0ELb1ELb1ELb1EEENS1_21CollectiveEpilogueFwdINS6_IJS8_SA_S9_EEENS6_IJNS7_ILi1EEESI_SI_EEESC_SE_Li128ELb1ELb1ELb1ELb0EEENS1_36VarlenDynamicPersistentTileSchedulerILi128ELi80ELi128ELi128ELb1ELb1ELb0ELb0ELb1ELb1EEEEEEEEEvNT_6ParamsE --------------------------
	.section	.nv.info._ZN7cutlass13device_kernelIN5flash19enable_sm80_to_sm89INS1_16FlashAttnFwdSm80INS1_25CollectiveMainloopFwdSm80ILi4ELi1ELb0EN4cute5tupleIJNS5_1CILi128EEENS7_ILi80EEENS7_ILi64EEEEEELi64ENS_10bfloat16_tEfNS_4arch4Sm80ELb0ELb0ELb0ELb1ELb0ELb1ELb1ELb1EEENS1_21CollectiveEpilogueFwdINS6_IJS8_SA_S9_EEENS6_IJNS7_ILi1EEESI_SI_EEESC_SE_Li128ELb1ELb1ELb1ELb0EEENS1_36VarlenDynamicPersistentTileSchedulerILi128ELi80ELi128ELi128ELb1ELb1ELb0ELb0ELb1ELb1EEEEEEEEEvNT_6ParamsE,"",@"SHT_CUDA_INFO"
	.sectionflags	@""
	.align	4


	//----- nvinfo : EIATTR_CUDA_API_VERSION
	.align		4
        /*0000*/ 	.byte	0x04, 0x37
        /*0002*/ 	.short	(.L_90 - .L_89)
.L_89:
        /*0004*/ 	.word	0x00000082


	//----- nvinfo : EIATTR_KPARAM_INFO
	.align		4
.L_90:
        /*0008*/ 	.byte	0x04, 0x17
        /*000a*/ 	.short	(.L_92 - .L_91)
.L_91:
        /*000c*/ 	.word	0x00000000
        /*0010*/ 	.short	0x0000
        /*0012*/ 	.short	0x0000
        /*0014*/ 	.byte	0x00, 0xf0, 0xe1, 0x10


	//----- nvinfo : EIATTR_SPARSE_MMA_MASK
	.align		4
.L_92:
        /*0018*/ 	.byte	0x03, 0x50
        /*001a*/ 	.short	0x0000


	//----- nvinfo : EIATTR_MAXREG_COUNT
	.align		4
        /*001c*/ 	.byte	0x03, 0x1b
        /*001e*/ 	.short	0x00ff


	//----- nvinfo : EIATTR_MERCURY_ISA_VERSION
	.align		4
        /*0020*/ 	.byte	0x03, 0x5f
        /*0022*/ 	.short	0x0101


	//----- nvinfo : EIATTR_EXIT_INSTR_OFFSETS
	.align		4
        /*0024*/ 	.byte	0x04, 0x1c
        /*0026*/ 	.short	(.L_94 - .L_93)


	//   ....[0]....
.L_93:
        /*0028*/ 	.word	0x00000010


	//----- nvinfo : EIATTR_MAX_THREADS
	.align		4
.L_94:
        /*002c*/ 	.byte	0x04, 0x05
        /*002e*/ 	.short	(.L_96 - .L_95)
.L_95:
        /*0030*/ 	.word	0x00000080
        /*0034*/ 	.word	0x00000001
        /*0038*/ 	.word	0x00000001


	//----- nvinfo : EIATTR_CBANK_PARAM_SIZE
	.align		4
.L_96:
        /*003c*/ 	.byte	0x03, 0x19
        /*003e*/ 	.short	0x0438


	//----- nvinfo : EIATTR_PARAM_CBANK
	.align		4
        /*0040*/ 	.byte	0x04, 0x0a
        /*0042*/ 	.short	(.L_98 - .L_97)
	.align		4
.L_97:
        /*0044*/ 	.word	index@(.nv.constant0._ZN7cutlass13device_kernelIN5flash19enable_sm80_to_sm89INS1_16FlashAttnFwdSm80INS1_25CollectiveMainloopFwdSm80ILi4ELi1ELb0EN4cute5tupleIJNS5_1CILi128EEENS7_ILi80EEENS7_ILi64EEEEEELi64ENS_10bfloat16_tEfNS_4arch4Sm80ELb0ELb0ELb0ELb1ELb0ELb1ELb1ELb1EEENS1_21CollectiveEpilogueFwdINS6_IJS8_SA_S9_EEENS6_IJNS7_ILi1EEESI_SI_EEESC_SE_Li128ELb1ELb1ELb1ELb0EEENS1_36VarlenDynamicPersistentTileSchedulerILi128ELi80ELi128ELi128ELb1ELb1ELb0ELb0ELb1ELb1EEEEEEEEEvNT_6ParamsE)
        /*0048*/ 	.short	0x0210
        /*004a*/ 	.short	0x0438


	//----- nvinfo : EIATTR_SW_WAR
	.align		4
.L_98:
        /*004c*/ 	.byte	0x04, 0x36
        /*004e*/ 	.short	(.L_100 - .L_99)
.L_99:
        /*0050*/ 	.word	0x00000008
.L_100:


//--------------------- .nv.info._ZN7cutlass13device_kernelIN5flash19enable_sm80_to_sm89INS1_16FlashAttnFwdSm80INS1_25CollectiveMainloopFwdSm80ILi4ELi1ELb0EN4cute5tupleIJNS5_1CILi128EEENS7_ILi96EEENS7_ILi64EEEEEELi64ENS_10bfloat16_tEfNS_4arch4Sm80ELb0ELb1ELb0ELb0ELb0ELb0ELb1ELb1EEENS1_21CollectiveEpilogueFwdINS6_IJS8_SA_S9_EEENS6_IJNS7_ILi1EEESI_SI_EEESC_SE_Li128ELb0ELb1ELb1ELb0EEENS1_19SingleTileSchedulerILb0ELb1ELb1ELi128EEEEEEEEEvNT_6ParamsE --------------------------
	.section	.nv.info._ZN7cutlass13device_kernelIN5flash19enable_sm80_to_sm89INS1_16FlashAttnFwdSm80INS1_25CollectiveMainloopFwdSm80ILi4ELi1ELb0EN4cute5tupleIJNS5_1CILi128EEENS7_ILi96EEENS7_ILi64EEEEEELi64ENS_10bfloat16_tEfNS_4arch4Sm80ELb0ELb1ELb0ELb0ELb0ELb0ELb1ELb1EEENS1_21CollectiveEpilogueFwdINS6_IJS8_SA_S9_EEENS6_IJNS7_ILi1EEESI_SI_EEESC_SE_Li128ELb0ELb1ELb1ELb0EEENS1_19SingleTileSchedulerILb0ELb1ELb1ELi128EEEEEEEEEvNT_6ParamsE,"",@"SHT_CUDA_INFO"
	.sectionflags	@""
	.align	4


	//----- nvinfo : EIATTR_CUDA_API_VERSION
	.align		4
        /*0000*/ 	.byte	0x04, 0x37
        /*0002*/ 	.short	(.L_102 - .L_101)
.L_101:
        /*0004*/ 	.word	0x00000082


	//----- nvinfo : EIATTR_KPARAM_INFO
	.align		4
.L_102:
        /*0008*/ 	.byte	0x04, 0x17
        /*000a*/ 	.short	(.L_104 - .L_103)
.L_103:
        /*000c*/ 	.word	0x00000000
        /*0010*/ 	.short	0x0000
        /*0012*/ 	.short	0x0000
        /*0014*/ 	.byte	0x00, 0xf0, 0x61, 0x10


	//----- nvinfo : EIATTR_SPARSE_MMA_MASK
	.align		4
.L_104:
        /*0018*/ 	.byte	0x03, 0x50
        /*001a*/ 	.short	0x0000


	//----- nvinfo : EIATTR_MAXREG_COUNT
	.align		4
        /*001c*/ 	.byte	0x03, 0x1b
        /*001e*/ 	.short	0x00ff


	//----- nvinfo : EIATTR_MERCURY_ISA_VERSION
	.align		4
        /*0020*/ 	.byte	0x03, 0x5f
        /*0022*/ 	.short	0x0101


	//----- nvinfo : EIATTR_EXIT_INSTR_OFFSETS
	.align		4
        /*0024*/ 	.byte	0x04, 0x1c
        /*0026*/ 	.short	(.L_106 - .L_105)


	//   ....[0]....
.L_105:
        /*0028*/ 	.word	0x00000010


	//----- nvinfo : EIATTR_MAX_THREADS
	.align		4
.L_106:
        /*002c*/ 	.byte	0x04, 0x05
        /*002e*/ 	.short	(.L_108 - .L_107)
.L_107:
        /*0030*/ 	.word	0x00000080
        /*0034*/ 	.word	0x00000001
        /*0038*/ 	.word	0x00000001


	//----- nvinfo : EIATTR_CBANK_PARAM_SIZE
	.align		4
.L_108:
        /*003c*/ 	.byte	0x03, 0x19
        /*003e*/ 	.short	0x0418


	//----- nvinfo : EIATTR_PARAM_CBANK
	.align		4
        /*0040*/ 	.byte	0x04, 0x0a
        /*0042*/ 	.short	(.L_110 - .L_109)
	.align		4
.L_109:
        /*0044*/ 	.word	index@(.nv.constant0._ZN7cutlass13device_kernelIN5flash19enable_sm80_to_sm89INS1_16FlashAttnFwdSm80INS1_25CollectiveMainloopFwdSm80ILi4ELi1ELb0EN4cute5tupleIJNS5_1CILi128EEENS7_ILi96EEENS7_ILi64EEEEEELi64ENS_10bfloat16_tEfNS_4arch4Sm80ELb0ELb1ELb0ELb0ELb0ELb0ELb1ELb1EEENS1_21CollectiveEpilogueFwdINS6_IJS8_SA_S9_EEENS6_IJNS7_ILi1EEESI_SI_EEESC_SE_Li128ELb0ELb1ELb1ELb0EEENS1_19SingleTileSchedulerILb0ELb1ELb1ELi128EEEEEEEEEvNT_6ParamsE)
        /*0048*/ 	.short	0x0210
        /*004a*/ 	.short	0x0418


	//----- nvinfo : EIATTR_SW_WAR
	.align		4
.L_110:
        /*004c*/ 	.byte	0x04, 0x36
        /*004e*/ 	.short	(.L_112 - .L_111)
.L_111:
        /*0050*/ 	.word	0x00000008
.L_112:


//--------------------- .nv.info._ZN7cutlass13device_kernelIN5flash19enable_sm80_to_sm89INS1_16FlashAttnFwdSm80INS1_25CollectiveMainloopFwdSm80ILi4ELi1ELb0EN4cute5tupleIJNS5_1CILi128EEENS7_ILi80EEENS7_ILi64EEEEEELi64ENS_10bfloat16_tEfNS_4arch4Sm80ELb0ELb1ELb0ELb1ELb0ELb0ELb1ELb1EEENS1_21CollectiveEpilogueFwdINS6_IJS8_SA_S9_EEENS6_IJNS7_ILi1EEESI_SI_EEESC_SE_Li128ELb1ELb1ELb1ELb0EEENS1_36VarlenDynamicPersistentTileSchedulerILi128ELi80ELi128ELi128ELb1ELb1ELb0ELb1ELb0ELb1EEEEEEEEEvNT_6ParamsE --------------------------
	.section	.nv.info._ZN7cutlass13device_kernelIN5flash19enable_sm80_to_sm89INS1_16FlashAttnFwdSm80INS1_25CollectiveMainloopFwdSm80ILi4ELi1ELb0EN4cute5tupleIJNS5_1CILi128EEENS7_ILi80EEENS7_ILi64EEEEEELi64ENS_10bfloat16_tEfNS_4arch4Sm80ELb0ELb1ELb0ELb1ELb0ELb0ELb1ELb1EEENS1_21CollectiveEpilogueFwdINS6_IJS8_SA_S9_EEENS6_IJNS7_ILi1EEESI_SI_EEESC_SE_Li128ELb1ELb1ELb1ELb0EEENS1_36VarlenDynamicPersistentTileSchedulerILi128ELi80ELi128ELi128ELb1ELb1ELb0ELb1ELb0ELb1EEEEEEEEEvNT_6ParamsE,"",@"SHT_CUDA_INFO"
	.sectionflags	@""
	.align	4


	//----- nvinfo : EIATTR_CUDA_API_VERSION
	.align		4
        /*0000*/ 	.byte	0x04, 0x37
        /*0002*/ 	.short	(.L_114 - .L_113)
.L_113:
        /*0004*/ 	.word	0x00000082


	//----- nvinfo : EIATTR_KPARAM_INFO
	.align		4
.L_114:
        /*0008*/ 	.byte	0x04, 0x17
        /*000a*/ 	.short	(.L_116 - .L_115)
.L_115:
        /*000c*/ 	.word	0x00000000
        /*0010*/ 	.short	0x0000
        /*0012*/ 	.short	0x0000
        /*0014*/ 	.byte	0x00, 0xf0, 0xe1, 0x10


	//----- nvinfo : EIATTR_SPARSE_MMA_MASK
	.align		4
.L_116:
        /*0018*/ 	.byte	0x03, 0x50
        /*001a*/ 	.short	0x0000


	//----- nvinfo : EIATTR_MAXREG_COUNT
	.align		4
        /*001c*/ 	.byte	0x03, 0x1b
        /*001e*/ 	.short	0x00ff


	//----- nvinfo : EIATTR_MERCURY_ISA_VERSION
	.align		4
        /*0020*/ 	.byte	0x03, 0x5f
        /*0022*/ 	.short	0x0101


	//----- nvinfo : EIATTR_EXIT_INSTR_OFFSETS
	.align		4
        /*0024*/ 	.byte	0x04, 0x1c
        /*0026*/ 	.short	(.L_118 - .L_117)


	//   ....[0]....
.L_117:
        /*0028*/ 	.word	0x00000010


	//----- nvinfo : EIATTR_MAX_THREADS
	.align		4
.L_118:
        /*002c*/ 	.byte	0x04, 0x05
        /*002e*/ 	.short	(.L_120 - .L_119)
.L_119:
        /*0030*/ 	.word	0x00000080
        /*0034*/ 	.word	0x00000001
        /*0038*/ 	.word	0x00000001


	//----- nvinfo : EIATTR_CBANK_PARAM_SIZE
	.align		4
.L_120:
        /*003c*/ 	.byte	0x03, 0x19
        /*003e*/ 	.short	0x0438


	//----- nvinfo : EIATTR_PARAM_CBANK
	.align		4
        /*0040*/ 	.byte	0x04, 0x0a
        /*0042*/ 	.short	(.L_122 - .L_121)
	.align		4
.L_121:
        /*0044*/ 	.word	index@(.nv.constant0._ZN7cutlass13device_kernelIN5flash19enable_sm80_to_sm89INS1_16FlashAttnFwdSm80INS1_25CollectiveMainloopFwdSm80ILi4ELi1ELb0EN4cute5tupleIJNS5_1CILi128EEENS7_ILi80EEENS7_ILi64EEEEEELi64ENS_10bfloat16_tEfNS_4arch4Sm80ELb0ELb1ELb0ELb1ELb0ELb0ELb1ELb1EEENS1_21CollectiveEpilogueFwdINS6_IJS8_SA_S9_EEENS6_IJNS7_ILi1EEESI_SI_EEESC_SE_Li128ELb1ELb1ELb1ELb0EEENS1_36VarlenDynamicPersistentTileSchedulerILi128ELi80ELi128ELi128ELb1ELb1ELb0ELb1ELb0ELb1EEEEEEEEEvNT_6ParamsE)
        /*0048*/ 	.short	0x0210
        /*004a*/ 	.short	0x0438


	//----- nvinfo : EIATTR_SW_WAR
	.align		4
.L_122:
        /*004c*/ 	.byte	0x04, 0x36
        /*004e*/ 	.short	(.L_124 - .L_123)
.L_123:
        /*0050*/ 	.word	0x00000008
.L_124:


//--------------------- .nv.info._ZN7cutlass13device_kernelIN5flash19enable_sm80_to_sm89INS1_16FlashAttnFwdSm80INS1_25CollectiveMainloopFwdSm80ILi4ELi1ELb0EN4cute5tupleIJNS5_1CILi128EEENS7_ILi80EEENS7_ILi64EEEEEELi64ENS_10bfloat16_tEfNS_4arch4Sm80ELb0ELb1ELb0ELb1ELb0ELb1ELb1ELb1EEENS1_21CollectiveEpilogueFwdINS6_IJS8_SA_S9_EEENS6_IJNS7_ILi1EEESI_SI_EEESC_SE_Li128ELb1ELb1ELb1ELb0EEENS1_36VarlenDynamicPersistentTileSchedulerILi128ELi80ELi128ELi128ELb1ELb1ELb0ELb1ELb0ELb1EEEEEEEEEvNT_6ParamsE --------------------------
	.section	.nv.info._ZN7cutlass13device_kernelIN5flash19enable_sm80_to_sm89INS1_16FlashAttnFwdSm80INS1_25CollectiveMainloopFwdSm80ILi4ELi1ELb0EN4cute5tupleIJNS5_1CILi128EEENS7_ILi80EEENS7_ILi64EEEEEELi64ENS_10bfloat16_tEfNS_4arch4Sm80ELb0ELb1ELb0ELb1ELb0ELb1ELb1ELb1EEENS1_21CollectiveEpilogueFwdINS6_IJS8_SA_S9_EEENS6_IJNS7_ILi1EEESI_SI_EEESC_SE_Li128ELb1ELb1ELb1ELb0EEENS1_36VarlenDynamicPersistentTileSchedulerILi128ELi80ELi128ELi128ELb1ELb1ELb0ELb1ELb0ELb1EEEEEEEEEvNT_6ParamsE,"",@"SHT_CUDA_INFO"
	.sectionflags	@""
	.align	4


	//----- nvinfo : EIATTR_CUDA_API_VERSION
	.align		4
        /*0000*/ 	.byte	0x04, 0x37
        /*0002*/ 	.short	(.L_126 - .L_125)
.L_125:
        /*0004*/ 	.word	0x00000082


	//----- nvinfo : EIATTR_KPARAM_INFO
	.align		4
.L_126:
        /*0008*/ 	.byte	0x04, 0x17
        /*000a*/ 	.short	(.L_128 - .L_127)
.L_127:
        /*000c*/ 	.word	0x00000000
        /*0010*/ 	.short	0x0000
        /*0012*/ 	.short	0x0000
        /*0014*/ 	.byte	0x00, 0xf0, 0xe1, 0x10


	//----- nvinfo : EIATTR_SPARSE_MMA_MASK
	.align		4
.L_128:
        /*0018*/ 	.byte	0x03, 0x50
        /*001a*/ 	.short	0x0000


	//----- nvinfo : EIATTR_MAXREG_COUNT
	.align		4
        /*001c*/ 	.byte	0x03, 0x1b
        /*001e*/ 	.short	0x00ff


	//----- nvinfo : EIATTR_MERCURY_ISA_VERSION
	.align		4
        /*0020*/ 	.byte	0x03, 0x5f
        /*0022*/ 	.short	0x0101


	//----- nvinfo : EIATTR_EXIT_INSTR_OFFSETS
	.align		4
        /*0024*/ 	.byte	0x04, 0x1c
        /*0026*/ 	.short	(.L_130 - .L_129)


	//   ....[0]....
.L_129:
        /*0028*/ 	.word	0x00000010


	//----- nvinfo : EIATTR_MAX_THREADS
	.align		4
.L_130:
        /*002c*/ 	.byte	0x04, 0x05
        /*002e*/ 	.short	(.L_132 - .L_131)
.L_131:
        /*0030*/ 	.word	0x00000080
        /*0034*/ 	.word	0x00000001
        /*0038*/ 	.word	0x00000001


	//----- nvinfo : EIATTR_CBANK_PARAM_SIZE
	.align		4
.L_132:
        /*003c*/ 	.byte	0x03, 0x19
        /*003e*/ 	.short	0x0438


	//----- nvinfo : EIATTR_PARAM_CBANK
	.align		4
        /*0040*/ 	.byte	0x04, 0x0a
        /*0042*/ 	.short	(.L_134 - .L_133)
	.align		4
.L_133:
        /*0044*/ 	.word	index@(.nv.constant0._ZN7cutlass13device_kernelIN5flash19enable_sm80_to_sm89INS1_16FlashAttnFwdSm80INS1_25CollectiveMainloopFwdSm80ILi4ELi1ELb0EN4cute5tupleIJNS5_1CILi128EEENS7_ILi80EEENS7_ILi64EEEEEELi64ENS_10bfloat16_tEfNS_4arch4Sm80ELb0ELb1ELb0ELb1ELb0ELb1ELb1ELb1EEENS1_21CollectiveEpilogueFwdINS6_IJS8_SA_S9_EEENS6_IJNS7_ILi1EEESI_SI_EEESC_SE_Li128ELb1ELb1ELb1ELb0EEENS1_36VarlenDynamicPersistentTileSchedulerILi128ELi80ELi128ELi128ELb1ELb1ELb0ELb1ELb0ELb1EEEEEEEEEvNT_6ParamsE)
        /*0048*/ 	.short	0x0210
        /*004a*/ 	.short	0x0438


	//----- nvinfo : EIATTR_SW_WAR
	.align		4
.L_134:
        /*004c*/ 	.byte	0x04, 0x36
        /*004e*/ 	.short	(.L_136 - .L_135)
.L_135:
        /*0050*/ 	.word	0x00000008
.L_136:


//--------------------- .nv.info._ZN7cutlass13device_kernelIN5flash19enable_sm80_to_sm89INS1_16FlashAttnFwdSm80INS1_25CollectiveMainloopFwdSm80ILi4ELi1ELb0EN4cute5tupleIJNS5_1CILi128EEENS7_ILi112EEENS7_ILi64EEEEEELi64ENS_10bfloat16_tEfNS_4arch4Sm80ELb1ELb0ELb0ELb0ELb0ELb0ELb1ELb1EEENS1_21CollectiveEpilogueFwdINS6_IJS8_SA_S9_EEENS6_IJNS7_ILi1EEESI_SI_EEESC_SE_Li128ELb0ELb1ELb1ELb0EEENS1_30DynamicPersistentTileSchedulerILi128ELi128ELb1ELb1ELb0EEEEEEEEEvNT_6ParamsE --------------------------
	.section	.nv.info._ZN7cutlass13device_kernelIN5flash19enable_sm80_to_sm89INS1_16FlashAttnFwdSm80INS1_25CollectiveMainloopFwdSm80ILi4ELi1ELb0EN4cute5tupleIJNS5_1CILi128EEENS7_ILi112EEENS7_ILi64EEEEEELi64ENS_10bfloat16_tEfNS_4arch4Sm80ELb1ELb0ELb0ELb0ELb0ELb0ELb1ELb1EEENS1_21CollectiveEpilogueFwdINS6_IJS8_SA_S9_EEENS6_IJNS7_ILi1EEESI_SI_EEESC_SE_Li128ELb0ELb1ELb1ELb0EEENS1_30DynamicPersistentTileSchedulerILi128ELi128ELb1ELb1ELb0EEEEEEEEEvNT_6ParamsE,"",@"SHT_CUDA_INFO"
	.sectionflags	@""
	.align	4


	//----- nvinfo : EIATTR_CUDA_API_VERSION
	.align		4
        /*0000*/ 	.byte	0x04, 0x37
        /*0002*/ 	.short	(.L_138 - .L_137)
.L_137:
        /*0004*/ 	.word	0x00000082


	//----- nvinfo : EIATTR_KPARAM_INFO
	.align		4
.L_138:
        /*0008*/ 	.byte	0x04, 0x17
        /*000a*/ 	.short	(.L_140 - .L_139)
.L_139:
        /*000c*/ 	.word	0x00000000
        /*0010*/ 	.short	0x0000
        /*0012*/ 	.short	0x0000
        /*0014*/ 	.byte	0x00, 0xf0, 0xa1, 0x10


	//----- nvinfo : EIATTR_SPARSE_MMA_MASK
	.align		4
.L_140:
        /*0018*/ 	.byte	0x03, 0x50
        /*001a*/ 	.short	0x0000


	//----- nvinfo : EIATTR_MAXREG_COUNT
	.align		4
        /*001c*/ 	.byte	0x03, 0x1b
        /*001e*/ 	.short	0x00ff


	//----- nvinfo : EIATTR_MERCURY_ISA_VERSION
	.align		4
        /*0020*/ 	.byte	0x03, 0x5f
        /*0022*/ 	.short	0x0101


	//----- nvinfo : EIATTR_EXIT_INSTR_OFFSETS
	.align		4
        /*0024*/ 	.byte	0x04, 0x1c
        /*0026*/ 	.short	(.L_142 - .L_141)


	//   ....[0]....
.L_141:
        /*0028*/ 	.word	0x00000010


	//----- nvinfo : EIATTR_MAX_THREADS
	.align		4
.L_142:
        /*002c*/ 	.byte	0x04, 0x05
        /*002e*/ 	.short	(.L_144 - .L_143)
.L_143:
        /*0030*/ 	.word	0x00000080
        /*0034*/ 	.word	0x00000001
        /*0038*/ 	.word	0x00000001


	//----- nvinfo : EIATTR_CBANK_PARAM_SIZE
	.align		4
.L_144:
        /*003c*/ 	.byte	0x03, 0x19
        /*003e*/ 	.short	0x0428


	//----- nvinfo : EIATTR_PARAM_CBANK
	.align		4
        /*0040*/ 	.byte	0x04, 0x0a
        /*0042*/ 	.short	(.L_146 - .L_145)
	.align		4
.L_145:
        /*0044*/ 	.word	index@(.nv.constant0._ZN7cutlass13device_kernelIN5flash19enable_sm80_to_sm89INS1_16FlashAttnFwdSm80INS1_25CollectiveMainloopFwdSm80ILi4ELi1ELb0EN4cute5tupleIJNS5_1CILi128EEENS7_ILi112EEENS7_ILi64EEEEEELi64ENS_10bfloat16_tEfNS_4arch4Sm80ELb1ELb0ELb0ELb0ELb0ELb0ELb1ELb1EEENS1_21CollectiveEpilogueFwdINS6_IJS8_SA_S9_EEENS6_IJNS7_ILi1EEESI_SI_EEESC_SE_Li128ELb0ELb1ELb1ELb0EEENS1_30DynamicPersistentTileSchedulerILi128ELi128ELb1ELb1ELb0EEEEEEEEEvNT_6ParamsE)
        /*0048*/ 	.short	0x0210
        /*004a*/ 	.short	0x0428


	//----- nvinfo : EIATTR_SW_WAR
	.align		4
.L_146:
        /*004c*/ 	.byte	0x04, 0x36
        /*004e*/ 	.short	(.L_148 - .L_147)
.L_147:
        /*0050*/ 	.word	0x00000008
.L_148:


//--------------------- .nv.info._ZN7cutlass13device_kernelIN5flash19enable_sm80_to_sm89INS1_16FlashAttnFwdSm80INS1_25CollectiveMainloopFwdSm80ILi4ELi1ELb0EN4cute5tupleIJNS5_1CILi128EEENS7_ILi80EEENS7_ILi64EEEEEELi64ENS_10bfloat16_tEfNS_4arch4Sm80ELb1ELb0ELb0ELb1ELb0ELb0ELb1ELb1EEENS1_21CollectiveEpilogueFwdINS6_IJS8_SA_S9_EEENS6_IJNS7_ILi1EEESI_SI_EEESC_SE_Li128ELb1ELb1ELb1ELb0EEENS1_36VarlenDynamicPersistentTileSchedulerILi128ELi80ELi128ELi128ELb1ELb1ELb0ELb1ELb1ELb1EEEEEEEEEvNT_6ParamsE --------------------------
	.section	.nv.info._ZN7cutlass13device_kernelIN5flash19enable_sm80_to_sm89INS1_16FlashAttnFwdSm80INS1_25CollectiveMainloopFwdSm80ILi4ELi1ELb0EN4cute5tupleIJNS5_1CILi128EEENS7_ILi80EEENS7_ILi64EEEEEELi64ENS_10bfloat16_tEfNS_4arch4Sm80ELb1ELb0ELb0ELb1ELb0ELb0ELb1ELb1EEENS1_21CollectiveEpilogueFwdINS6_IJS8_SA_S9_EEENS6_IJNS7_ILi1EEESI_SI_EEESC_SE_Li128ELb1ELb1ELb1ELb0EEENS1_36VarlenDynamicPersistentTileSchedulerILi128ELi80ELi128ELi128ELb1ELb1ELb0ELb1ELb1ELb1EEEEEEEEEvNT_6ParamsE,"",@"SHT_CUDA_INFO"
	.sectionflags	@""
	.align	4


	//----- nvinfo : EIATTR_CUDA_API_VERSION
	.align		4
        /*0000*/ 	.byte	0x04, 0x37
        /*0002*/ 	.short	(.L_150 - .L_149)
.L_149:
        /*0004*/ 	.word	0x00000082


	//----- nvinfo : EIATTR_KPARAM_INFO
	.align		4
.L_150:
        /*0008*/ 	.byte	0x04, 0x17
        /*000a*/ 	.short	(.L_152 - .L_151)
.L_151:
        /*000c*/ 	.word	0x00000000
        /*0010*/ 	.short	0x0000
        /*0012*/ 	.short	0x0000
        /*0014*/ 	.byte	0x00, 0xf0, 0xe1, 0x10


	//----- nvinfo : EIATTR_SPARSE_MMA_MASK
	.align		4
.L_152:
        /*0018*/ 	.byte	0x03, 0x50
        /*001a*/ 	.short	0x0000


	//----- nvinfo : EIATTR_MAXREG_COUNT
	.align		4
        /*001c*/ 	.byte	0x03, 0x1b
        /*001e*/ 	.short	0x00ff


	//----- nvinfo : EIATTR_MERCURY_ISA_VERSION
	.align		4
        /*0020*/ 	.byte	0x03, 0x5f
        /*0022*/ 	.short	0x0101


	//----- nvinfo : EIATTR_EXIT_INSTR_OFFSETS
	.align		4
        /*0024*/ 	.byte	0x04, 0x1c
        /*0026*/ 	.short	(.L_154 - .L_153)


	//   ....[0]....
.L_153:
        /*0028*/ 	.word	0x00000010


	//----- nvinfo : EIATTR_MAX_THREADS
	.align		4
.L_154:
        /*002c*/ 	.byte	0x04, 0x05
        /*002e*/ 	.short	(.L_156 - .L_155)
.L_155:
        /*0030*/ 	.word	0x00000080
        /*0034*/ 	.word	0x00000001
        /*0038*/ 	.word	0x00000001


	//----- nvinfo : EIATTR_CBANK_PARAM_SIZE
	.align		4
.L_156:
        /*003c*/ 	.byte	0x03, 0x19
        /*003e*/ 	.short	0x0438


	//----- nvinfo : EIATTR_PARAM_CBANK
	.align		4
        /*0040*/ 	.byte	0x04, 0x0a
        /*0042*/ 	.short	(.L_158 - .L_157)
	.align		4
.L_157:
        /*0044*/ 	.word	index@(.nv.constant0._ZN7cutlass13device_kernelIN5flash19enable_sm80_to_sm89INS1_16FlashAttnFwdSm80INS1_25CollectiveMainloopFwdSm80ILi4ELi1ELb0EN4cute5tupleIJNS5_1CILi128EEENS7_ILi80EEENS7_ILi64EEEEEELi64ENS_10bfloat16_tEfNS_4arch4Sm80ELb1ELb0ELb0ELb1ELb0ELb0ELb1ELb1EEENS1_21CollectiveEpilogueFwdINS6_IJS8_SA_S9_EEENS6_IJNS7_ILi1EEESI_SI_EEESC_SE_Li128ELb1ELb1ELb1ELb0EEENS1_36VarlenDynamicPersistentTileSchedulerILi128ELi80ELi128ELi128ELb1ELb1ELb0ELb1ELb1ELb1EEEEEEEEEvNT_6ParamsE)
        /*0048*/ 	.short	0x0210
        /*004a*/ 	.short	0x0438


	//----- nvinfo : EIATTR_SW_WAR
	.align		4
.L_158:
        /*004c*/ 	.byte	0x04, 0x36
        /*004e*/ 	.short	(.L_160 - .L_159)
.L_159:
        /*0050*/ 	.word	0x00000008
.L_160:


//--------------------- .nv.info._ZN7cutlass13device_kernelIN5flash19enable_sm80_to_sm89INS1_16FlashAttnFwdSm80INS1_25CollectiveMainloopFwdSm80ILi4ELi1ELb0EN4cute5tupleIJNS5_1CILi128EEENS7_ILi80EEENS7_ILi64EEEEEELi64ENS_10bfloat16_tEfNS_4arch4Sm80ELb1ELb0ELb0ELb1ELb0ELb1ELb1ELb1EEENS1_21CollectiveEpilogueFwdINS6_IJS8_SA_S9_EEENS6_IJNS7_ILi1EEESI_SI_EEESC_SE_Li128ELb1ELb1ELb1ELb0EEENS1_36VarlenDynamicPersistentTileSchedulerILi128ELi80ELi128ELi128ELb1ELb1ELb0ELb1ELb1ELb1EEEEEEEEEvNT_6ParamsE --------------------------
	.section	.nv.info._ZN7cutlass13device_kernelIN5flash19enable_sm80_to_sm89INS1_16FlashAttnFwdSm80INS1_25CollectiveMainloopFwdSm80ILi4ELi1ELb0EN4cute5tupleIJNS5_1CILi128EEENS7_ILi80EEENS7_ILi64EEEEEELi64ENS_10bfloat16_tEfNS_4arch4Sm80ELb1ELb0ELb0ELb1ELb0ELb1ELb1ELb1EEENS1_21CollectiveEpilogueFwdINS6_IJS8_SA_S9_EEENS6_IJNS7_ILi1EEESI_SI_EEESC_SE_Li128ELb1ELb1ELb1ELb0EEENS1_36VarlenDynamicPersistentTileSchedulerILi128ELi80ELi128ELi128ELb1ELb1ELb0ELb1ELb1ELb1EEEEEEEEEvNT_6ParamsE,"",@"SHT_CUDA_INFO"
	.sectionflags	@""
	.align	4


	//----- nvinfo : EIATTR_CUDA_API_VERSION
	.align		4
        /*0000*/ 	.byte	0x04, 0x37
        /*0002*/ 	.short	(.L_162 - .L_161)
.L_161:
        /*0004*/ 	.word	0x00000082


	//----- nvinfo : EIATTR_KPARAM_INFO
	.align		4
.L_162:
        /*0008*/ 	.byte	0x04, 0x17
        /*000a*/ 	.short	(.L_164 - .L_163)
.L_163:
        /*000c*/ 	.word	0x00000000
        /*0010*/ 	.short	0x0000
        /*0012*/ 	.short	0x0000
        /*0014*/ 	.byte	0x00, 0xf0, 0xe1, 0x10


	//----- nvinfo : EIATTR_SPARSE_MMA_MASK
	.align		4
.L_164:
        /*0018*/ 	.byte	0x03, 0x50
        /*001a*/ 	.short	0x0000


	//----- nvinfo : EIATTR_MAXREG_COUNT
	.align		4
        /*001c*/ 	.byte	0x03, 0x1b
        /*001e*/ 	.short	0x00ff


	//----- nvinfo : EIATTR_MERCURY_ISA_VERSION
	.align		4
        /*0020*/ 	.byte	0x03, 0x5f
        /*0022*/ 	.short	0x0101


	//----- nvinfo : EIATTR_EXIT_INSTR_OFFSETS
	.align		4
        /*0024*/ 	.byte	0x04, 0x1c
        /*0026*/ 	.short	(.L_166 - .L_165)


	//   ....[0]....
.L_165:
        /*0028*/ 	.word	0x00000010


	//----- nvinfo : EIATTR_MAX_THREADS
	.align		4
.L_166:
        /*002c*/ 	.byte	0x04, 0x05
        /*002e*/ 	.short	(.L_168 - .L_167)
.L_167:
        /*0030*/ 	.word	0x00000080
        /*0034*/ 	.word	0x00000001
        /*0038*/ 	.word	0x00000001


	//----- nvinfo : EIATTR_CBANK_PARAM_SIZE
	.align		4
.L_168:
        /*003c*/ 	.byte	0x03, 0x19
        /*003e*/ 	.short	0x0438


	//----- nvinfo : EIATTR_PARAM_CBANK
	.align		4
        /*0040*/ 	.byte	0x04, 0x0a
        /*0042*/ 	.short	(.L_170 - .L_169)
	.align		4
.L_169:
        /*0044*/ 	.word	index@(.nv.constant0._ZN7cutlass13device_kernelIN5flash19enable_sm80_to_sm89INS1_16FlashAttnFwdSm80INS1_25CollectiveMainloopFwdSm80ILi4ELi1ELb0EN4cute5tupleIJNS5_1CILi128EEENS7_ILi80EEENS7_ILi64EEEEEELi64ENS_10bfloat16_tEfNS_4arch4Sm80ELb1ELb0ELb0ELb1ELb0ELb1ELb1ELb1EEENS1_21CollectiveEpilogueFwdINS6_IJS8_SA_S9_EEENS6_IJNS7_ILi1EEESI_SI_EEESC_SE_Li128ELb1ELb1ELb1ELb0EEENS1_36VarlenDynamicPersistentTileSchedulerILi128ELi80ELi128ELi128ELb1ELb1ELb0ELb1ELb1ELb1EEEEEEEEEvNT_6ParamsE)
        /*0048*/ 	.short	0x0210
        /*004a*/ 	.short	0x0438


	//----- nvinfo : EIATTR_SW_WAR
	.align		4
.L_170:
        /*004c*/ 	.byte	0x04, 0x36
        /*004e*/ 	.short	(.L_172 - .L_171)
.L_171:
        /*0050*/ 	.word	0x00000008
.L_172:


//--------------------- .nv.callgraph             --------------------------
	.section	.nv.callgraph,"",@"SHT_CUDA_CALLGRAPH"
	.align	4
	.sectionentsize	8
	.align		4
        /*0000*/ 	.word	0x00000000
	.align		4
        /*0004*/ 	.word	0xffffffff
	.align		4
        /*0008*/ 	.word	0x00000000
	.align		4
        /*000c*/ 	.word	0xfffffffe
	.align		4
        /*0010*/ 	.word	0x00000000
	.align		4
        /*0014*/ 	.word	0xfffffffd
	.align		4
        /*0018*/ 	.word	0x00000000
	.align		4
        /*001c*/ 	.word	0xfffffffc


//--------------------- .nv.constant4             --------------------------
	.section	.nv.constant4,"a",@progbits
	.align	8
	.align		8
.nv.constant4:
        /*0000*/ 	.dword	_ZN71_INTERNAL_6165dea8_35_flash_fwd_hdim64_bf16_split_sm80_cu_c784774a_34074cuda3std3__45__cpo5beginE
	.align		8
        /*0008*/ 	.dword	_ZN71_INTERNAL_6165dea8_35_flash_fwd_hdim64_bf16_split_sm80_cu_c784774a_34074cuda3std3__45__cpo3endE
	.align		8
        /*0010*/ 	.dword	_ZN71_INTERNAL_6165dea8_35_flash_fwd_hdim64_bf16_split_sm80_cu_c784774a_34074cuda3std3__45__cpo6cbeginE
	.align		8
        /*0018*/ 	.dword	_ZN71_INTERNAL_6165dea8_35_flash_fwd_hdim64_bf16_split_sm80_cu_c784774a_34074cuda3std3__45__cpo4cendE
	.align		8
        /*0020*/ 	.dword	_ZN71_INTERNAL_6165dea8_35_flash_fwd_hdim64_bf16_split_sm80_cu_c784774a_34074cuda3std3__473_GLOBAL__N__6165dea8_35_flash_fwd_hdim64_bf16_split_sm80_cu_c784774a_34076ignoreE
	.align		8
        /*0028*/ 	.dword	_ZN71_INTERNAL_6165dea8_35_flash_fwd_hdim64_bf16_split_sm80_cu_c784774a_34074cuda3std3__419piecewise_constructE
	.align		8
        /*0030*/ 	.dword	_ZN71_INTERNAL_6165dea8_35_flash_fwd_hdim64_bf16_split_sm80_cu_c784774a_34074cuda3std3__48in_placeE
	.align		8
        /*0038*/ 	.dword	_ZN71_INTERNAL_6165dea8_35_flash_fwd_hdim64_bf16_split_sm80_cu_c784774a_34074cuda3std6ranges3__45__cpo4swapE
	.align		8
        /*0040*/ 	.dword	_ZN71_INTERNAL_6165dea8_35_flash_fwd_hdim64_bf16_split_sm80_cu_c784774a_34074cuda3std6ranges3__45__cpo9iter_moveE
	.align		8
        /*0048*/ 	.dword	_ZN71_INTERNAL_6165dea8_35_flash_fwd_hdim64_bf16_split_sm80_cu_c784774a_34074cute7productE
	.align		8
        /*0050*/ 	.dword	_ZN71_INTERNAL_6165dea8_35_flash_fwd_hdim64_bf16_split_sm80_cu_c784774a_34074cute1_E


//--------------------- .text._ZN7cutlass13device_kernelIN5flash19enable_sm80_to_sm89INS1_16FlashAttnFwdSm80INS1_25CollectiveMainloopFwdSm80ILi4ELi1ELb0EN4cute5tupleIJNS5_1CILi128EEENS7_ILi112EEENS7_ILi64EEEEEELi64ENS_10bfloat16_tEfNS_4arch4Sm80ELb0ELb0ELb0ELb0ELb0ELb0ELb1ELb1EEENS1_21CollectiveEpilogueFwdINS6_IJS8_SA_S9_EEENS6_IJNS7_ILi1EEESI_SI_EEESC_SE_Li128ELb0ELb1ELb1ELb0EEENS1_19SingleTileSchedulerILb0ELb1ELb1ELi128EEEEEEEEEvNT_6ParamsE --------------------------
	.section	.text._ZN7cutlass13device_kernelIN5flash19enable_sm80_to_sm89INS1_16FlashAttnFwdSm80INS1_25CollectiveMainloopFwdSm80ILi4ELi1ELb0EN4cute5tupleIJNS5_1CILi128EEENS7_ILi112EEENS7_ILi64EEEEEELi64ENS_10bfloat16_tEfNS_4arch4Sm80ELb0ELb0ELb0ELb0ELb0ELb0ELb1ELb1EEENS1_21CollectiveEpilogueFwdINS6_IJS8_SA_S9_EEENS6_IJNS7_ILi1EEESI_SI_EEESC_SE_Li128ELb0ELb1ELb1ELb0EEENS1_19SingleTileSchedulerILb0ELb1ELb1ELi128EEEEEEEEEvNT_6ParamsE,"ax",@progbits
	.align	128
.text._ZN7cutlass13device_kernelIN5flash19enable_sm80_to_sm89INS1_16FlashAttnFwdSm80INS1_25CollectiveMainloopFwdSm80ILi4ELi1ELb0EN4cute5tupleIJNS5_1CILi128EEENS7_ILi112EEENS7_ILi64EEEEEELi64ENS_10bfloat16_tEfNS_4arch4Sm80ELb0ELb0ELb0ELb0ELb0ELb0ELb1ELb1EEENS1_21CollectiveEpilogueFwdINS6_IJS8_SA_S9_EEENS6_IJNS7_ILi1EEESI_SI_EEESC_SE_Li128ELb0ELb1ELb1ELb0EEENS1_19SingleTileSchedulerILb0ELb1ELb1ELi128EEEEEEEEEvNT_6ParamsE:
        .type           _ZN7cutlass13device_kernelIN5flash19enable_sm80_to_sm89INS1_16FlashAttnFwdSm80INS1_25CollectiveMainloopFwdSm80ILi4ELi1ELb0EN4cute5tupleIJNS5_1CILi128EEENS7_ILi112EEENS7_ILi64EEEEEELi64ENS_10bfloat16_tEfNS_4arch4Sm80ELb0ELb0ELb0ELb0ELb0ELb0ELb1ELb1EEENS1_21CollectiveEpilogueFwdINS6_IJS8_SA_S9_EEENS6_IJNS7_ILi1EEESI_SI_EEESC_SE_Li128ELb0ELb1ELb1ELb0EEENS1_19SingleTileSchedulerILb0ELb1ELb1ELi128EEEEEEEEEvNT_6ParamsE,@function
        .size           _ZN7cutlass13device_kernelIN5flash19enable_sm80_to_sm89INS1_16FlashAttnFwdSm80INS1_25CollectiveMainloopFwdSm80ILi4ELi1ELb0EN4cute5tupleIJNS5_1CILi128EEENS7_ILi112EEENS7_ILi64EEEEEELi64ENS_10bfloat16_tEfNS_4arch4Sm80ELb0ELb0ELb0ELb0ELb0ELb0ELb1ELb1EEENS1_21CollectiveEpilogueFwdINS6_IJS8_SA_S9_EEENS6_IJNS7_ILi1EEESI_SI_EEESC_SE_Li128ELb0ELb1ELb1ELb0EEENS1_19SingleTileSchedulerILb0ELb1ELb1ELi128EEEEEEEEEvNT_6ParamsE,(.L_x_9 - _ZN7cutlass13device_kernelIN5flash19enable_sm80_to_sm89INS1_16FlashAttnFwdSm80INS1_25CollectiveMainloopFwdSm80ILi4ELi1ELb0EN4cute5tupleIJNS5_1CILi128EEENS7_ILi112EEENS7_ILi64EEEEEELi64ENS_10bfloat16_tEfNS_4arch4Sm80ELb0ELb0ELb0ELb0ELb0ELb0ELb1ELb1EEENS1_21CollectiveEpilogueFwdINS6_IJS8_SA_S9_EEENS6_IJNS7_ILi1EEESI_SI_EEESC_SE_Li128ELb0ELb1ELb1ELb0EEENS1_19SingleTileSchedulerILb0ELb1ELb1ELi128EEEEEEEEEvNT_6ParamsE)
        .other          _ZN7cutlass13device_kernelIN5flash19enable_sm80_to_sm89INS1_16FlashAttnFwdSm80INS1_25CollectiveMainloopFwdSm80ILi4ELi1ELb0EN4cute5tupleIJNS5_1CILi128EEENS7_ILi112EEENS7_ILi64EEEEEELi64ENS_10bfloat16_tEfNS_4arch4Sm80ELb0ELb0ELb0ELb0ELb0ELb0ELb1ELb1EEENS1_21CollectiveEpilogueFwdINS6_IJS8_SA_S9_EEENS6_IJNS7_ILi1EEESI_SI_EEESC_SE_Li128ELb0ELb1ELb1ELb0EEENS1_19SingleTileSchedulerILb0ELb1ELb1ELi128EEEEEEEEEvNT_6ParamsE,@"STO_CUDA_ENTRY STV_DEFAULT"
_ZN7cutlass13device_kernelIN5flash19enable_sm80_to_sm89INS1_16FlashAttnFwdSm80INS1_25CollectiveMainloopFwdSm80ILi4ELi1ELb0EN4cute5tupleIJNS5_1CILi128EEENS7_ILi112EEENS7_ILi64EEEEEELi64ENS_10bfloat16_tEfNS_4arch4Sm80ELb0ELb0ELb0ELb0ELb0ELb0ELb1ELb1EEENS1_21CollectiveEpilogueFwdINS6_IJS8_SA_S9_EEENS6_IJNS7_ILi1EEESI_SI_EEESC_SE_Li128ELb0ELb1ELb1ELb0EEENS1_19SingleTileSchedulerILb0ELb1ELb1ELi128EEEEEEEEEvNT_6ParamsE:
[----:B------:R-:W-:Y:S01]  /*0000*/  LDC R1, c[0x0][0x28] ;  /* 0x00000a00ff017b82 */ /* 0x000fe20000000800 */
[----:B------:R-:W-:Y:S05]  /*0010*/  EXIT ;  /* 0x000000000000794d */ /* 0x000fea0003800000 */
.L_x_0:
[----:B------:R-:W-:-:S00]  /*0020*/  BRA `(.L_x_0) ;  /* 0xfffffffc00fc7947 */ /* 0x000fc0000383ffff */
[----:B------:R-:W-:-:S00]  /*0030*/  NOP ;  /* 0x0000000000007918 */ /* 0x000fc00000000000 */
        /* <DEDUP_REMOVED lines=12> */
.L_x_9:


//--------------------- .text._ZN7cutlass13device_kernelIN5flash19enable_sm80_to_sm89INS1_16FlashAttnFwdSm80INS1_25CollectiveMainloopFwdSm80ILi4ELi1ELb0EN4cute5tupleIJNS5_1CILi128EEENS7_ILi80EEENS7_ILi64EEEEEELi64ENS_10bfloat16_tEfNS_4arch4Sm80ELb0ELb0ELb0ELb1ELb0ELb0ELb1ELb1EEENS1_21CollectiveEpilogueFwdINS6_IJS8_SA_S9_EEENS6_IJNS7_ILi1EEESI_SI_EEESC_SE_Li128ELb1ELb1ELb1ELb0EEENS1_36VarlenDynamicPersistentTileSchedulerILi128ELi80ELi128ELi128ELb1ELb1ELb0ELb0ELb1ELb1EEEEEEEEEvNT_6ParamsE --------------------------
	.section	.text._ZN7cutlass13device_kernelIN5flash19enable_sm80_to_sm89INS1_16FlashAttnFwdSm80INS1_25CollectiveMainloopFwdSm80ILi4ELi1ELb0EN4cute5tupleIJNS5_1CILi128EEENS7_ILi80EEENS7_ILi64EEEEEELi64ENS_10bfloat16_tEfNS_4arch4Sm80ELb0ELb0ELb0ELb1ELb0ELb0ELb1ELb1EEENS1_21CollectiveEpilogueFwdINS6_IJS8_SA_S9_EEENS6_IJNS7_ILi1EEESI_SI_EEESC_SE_Li128ELb1ELb1ELb1ELb0EEENS1_36VarlenDynamicPersistentTileSchedulerILi128ELi80ELi128ELi128ELb1ELb1ELb0ELb0ELb1ELb1EEEEEEEEEvNT_6ParamsE,"ax",@progbits
	.align	128
.text._ZN7cutlass13device_kernelIN5flash19enable_sm80_to_sm89INS1_16FlashAttnFwdSm80INS1_25CollectiveMainloopFwdSm80ILi4ELi1ELb0EN4cute5tupleIJNS5_1CILi128EEENS7_ILi80EEENS7_ILi64EEEEEELi64ENS_10bfloat16_tEfNS_4arch4Sm80ELb0ELb0ELb0ELb1ELb0ELb0ELb1ELb1EEENS1_21CollectiveEpilogueFwdINS6_IJS8_SA_S9_EEENS6_IJNS7_ILi1EEESI_SI_EEESC_SE_Li128ELb1ELb1ELb1ELb0EEENS1_36VarlenDynamicPersistentTileSchedulerILi128ELi80ELi128ELi128ELb1ELb1ELb0ELb0ELb1ELb1EEEEEEEEEvNT_6ParamsE:
        .type           _ZN7cutlass13device_kernelIN5flash19enable_sm80_to_sm89INS1_16FlashAttnFwdSm80INS1_25CollectiveMainloopFwdSm80ILi4ELi1ELb0EN4cute5tupleIJNS5_1CILi128EEENS7_ILi80EEENS7_ILi64EEEEEELi64ENS_10bfloat16_tEfNS_4arch4Sm80ELb0ELb0ELb0ELb1ELb0ELb0ELb1ELb1EEENS1_21CollectiveEpilogueFwdINS6_IJS8_SA_S9_EEENS6_IJNS7_ILi1EEESI_SI_EEESC_SE_Li128ELb1ELb1ELb1ELb0EEENS1_36VarlenDynamicPersistentTileSchedulerILi128ELi80ELi128ELi128ELb1ELb1ELb0ELb0ELb1ELb1EEEEEEEEEvNT_6ParamsE,@function
        .size           _ZN7cutlass13device_kernelIN5flash19enable_sm80_to_sm89INS1_16FlashAttnFwdSm80INS1_25CollectiveMainloopFwdSm80ILi4ELi1ELb0EN4cute5tupleIJNS5_1CILi128EEENS7_ILi80EEENS7_ILi64EEEEEELi64ENS_10bfloat16_tEfNS_4arch4Sm80ELb0ELb0ELb0ELb1ELb0ELb0ELb1ELb1EEENS1_21CollectiveEpilogueFwdINS6_IJS8_SA_S9_EEENS6_IJNS7_ILi1EEESI_SI_EEESC_SE_Li128ELb1ELb1ELb1ELb0EEENS1_36VarlenDynamicPersistentTileSchedulerILi128ELi80ELi128ELi128ELb1ELb1ELb0ELb0ELb1ELb1EEEEEEEEEvNT_6ParamsE,(.L_x_10 - _ZN7cutlass13device_kernelIN5flash19enable_sm80_to_sm89INS1_16FlashAttnFwdSm80INS1_25CollectiveMainloopFwdSm80ILi4ELi1ELb0EN4cute5tupleIJNS5_1CILi128EEENS7_ILi80EEENS7_ILi64EEEEEELi64ENS_10bfloat16_tEfNS_4arch4Sm80ELb0ELb0ELb0ELb1ELb0ELb0ELb1ELb1EEENS1_21CollectiveEpilogueFwdINS6_IJS8_SA_S9_EEENS6_IJNS7_ILi1EEESI_SI_EEESC_SE_Li128ELb1ELb1ELb1ELb0EEENS1_36VarlenDynamicPersistentTileSchedulerILi128ELi80ELi128ELi128ELb1ELb1ELb0ELb0ELb1ELb1EEEEEEEEEvNT_6ParamsE)
        .other          _ZN7cutlass13device_kernelIN5flash19enable_sm80_to_sm89INS1_16FlashAttnFwdSm80INS1_25CollectiveMainloopFwdSm80ILi4ELi1ELb0EN4cute5tupleIJNS5_1CILi128EEENS7_ILi80EEENS7_ILi64EEEEEELi64ENS_10bfloat16_tEfNS_4arch4Sm80ELb0ELb0ELb0ELb1ELb0ELb0ELb1ELb1EEENS1_21CollectiveEpilogueFwdINS6_IJS8_SA_S9_EEENS6_IJNS7_ILi1EEESI_SI_EEESC_SE_Li128ELb1ELb1ELb1ELb0EEENS1_36VarlenDynamicPersistentTileSchedulerILi128ELi80ELi128ELi128ELb1ELb1ELb0ELb0ELb1ELb1EEEEEEEEEvNT_6ParamsE,@"STO_CUDA_ENTRY STV_DEFAULT"
_ZN7cutlass13device_kernelIN5flash19enable_sm80_to_sm89INS1_16FlashAttnFwdSm80INS1_25CollectiveMainloopFwdSm80ILi4ELi1ELb0EN4cute5tupleIJNS5_1CILi128EEENS7_ILi80EEENS7_ILi64EEEEEELi64ENS_10bfloat16_tEfNS_4arch4Sm80ELb0ELb0ELb0ELb1ELb0ELb0ELb1ELb1EEENS1_21CollectiveEpilogueFwdINS6_IJS8_SA_S9_EEENS6_IJNS7_ILi1EEESI_SI_EEESC_SE_Li128ELb1ELb1ELb1ELb0EEENS1_36VarlenDynamicPersistentTileSchedulerILi128ELi80ELi128ELi128ELb1ELb1ELb0ELb0ELb1ELb1EEEEEEEEEvNT_6ParamsE:
[----:B------:R-:W-:Y:S01]  /*0000*/  LDC R1, c[0x0][0x28] ;  /* 0x00000a00ff017b82 */ /* 0x000fe20000000800 */
[----:B------:R-:W-:Y:S05]  /*0010*/  EXIT ;  /* 0x000000000000794d */ /* 0x000fea0003800000 */
.L_x_1:
        /* <DEDUP_REMOVED lines=14> */
.L_x_10:


//--------------------- .text._ZN7cutlass13device_kernelIN5flash19enable_sm80_to_sm89INS1_16FlashAttnFwdSm80INS1_25CollectiveMainloopFwdSm80ILi4ELi1ELb0EN4cute5tupleIJNS5_1CILi128EEENS7_ILi80EEENS7_ILi64EEEEEELi64ENS_10bfloat16_tEfNS_4arch4Sm80ELb0ELb0ELb0ELb1ELb0ELb1ELb1ELb1EEENS1_21CollectiveEpilogueFwdINS6_IJS8_SA_S9_EEENS6_IJNS7_ILi1EEESI_SI_EEESC_SE_Li128ELb1ELb1ELb1ELb0EEENS1_36VarlenDynamicPersistentTileSchedulerILi128ELi80ELi128ELi128ELb1ELb1ELb0ELb0ELb1ELb1EEEEEEEEEvNT_6ParamsE --------------------------
	.section	.text._ZN7cutlass13device_kernelIN5flash19enable_sm80_to_sm89INS1_16FlashAttnFwdSm80INS1_25CollectiveMainloopFwdSm80ILi4ELi1ELb0EN4cute5tupleIJNS5_1CILi128EEENS7_ILi80EEENS7_ILi64EEEEEELi64ENS_10bfloat16_tEfNS_4arch4Sm80ELb0ELb0ELb0ELb1ELb0ELb1ELb1ELb1EEENS1_21CollectiveEpilogueFwdINS6_IJS8_SA_S9_EEENS6_IJNS7_ILi1EEESI_SI_EEESC_SE_Li128ELb1ELb1ELb1ELb0EEENS1_36VarlenDynamicPersistentTileSchedulerILi128ELi80ELi128ELi128ELb1ELb1ELb0ELb0ELb1ELb1EEEEEEEEEvNT_6ParamsE,"ax",@progbits
	.align	128
.text._ZN7cutlass13device_kernelIN5flash19enable_sm80_to_sm89INS1_16FlashAttnFwdSm80INS1_25CollectiveMainloopFwdSm80ILi4ELi1ELb0EN4cute5tupleIJNS5_1CILi128EEENS7_ILi80EEENS7_ILi64EEEEEELi64ENS_10bfloat16_tEfNS_4arch4Sm80ELb0ELb0ELb0ELb1ELb0ELb1ELb1ELb1EEENS1_21CollectiveEpilogueFwdINS6_IJS8_SA_S9_EEENS6_IJNS7_ILi1EEESI_SI_EEESC_SE_Li128ELb1ELb1ELb1ELb0EEENS1_36VarlenDynamicPersistentTileSchedulerILi128ELi80ELi128ELi128ELb1ELb1ELb0ELb0ELb1ELb1EEEEEEEEEvNT_6ParamsE:
        .type           _ZN7cutlass13device_kernelIN5flash19enable_sm80_to_sm89INS1_16FlashAttnFwdSm80INS1_25CollectiveMainloopFwdSm80ILi4ELi1ELb0EN4cute5tupleIJNS5_1CILi128EEENS7_ILi80EEENS7_ILi64EEEEEELi64ENS_10bfloat16_tEfNS_4arch4Sm80ELb0ELb0ELb0ELb1ELb0ELb1ELb1ELb1EEENS1_21CollectiveEpilogueFwdINS6_IJS8_SA_S9_EEENS6_IJNS7_ILi1EEESI_SI_EEESC_SE_Li128ELb1ELb1ELb1ELb0EEENS1_36VarlenDynamicPersistentTileSchedulerILi128ELi80ELi128ELi128ELb1ELb1ELb0ELb0ELb1ELb1EEEEEEEEEvNT_6ParamsE,@function
        .size           _ZN7cutlass13device_kernelIN5flash19enable_sm80_to_sm89INS1_16FlashAttnFwdSm80INS1_25CollectiveMainloopFwdSm80ILi4ELi1ELb0EN4cute5tupleIJNS5_1CILi128EEENS7_ILi80EEENS7_ILi64EEEEEELi64ENS_10bfloat16_tEfNS_4arch4Sm80ELb0ELb0ELb0ELb1ELb0ELb1ELb1ELb1EEENS1_21CollectiveEpilogueFwdINS6_IJS8_SA_S9_EEENS6_IJNS7_ILi1EEESI_SI_EEESC_SE_Li128ELb1ELb1ELb1ELb0EEENS1_36VarlenDynamicPersistentTileSchedulerILi128ELi80ELi128ELi128ELb1ELb1ELb0ELb0ELb1ELb1EEEEEEEEEvNT_6ParamsE,(.L_x_11 - _ZN7cutlass13device_kernelIN5flash19enable_sm80_to_sm89INS1_16FlashAttnFwdSm80INS1_25CollectiveMainloopFwdSm80ILi4ELi1ELb0EN4cute5tupleIJNS5_1CILi128EEENS7_ILi80EEENS7_ILi64EEEEEELi64ENS_10bfloat16_tEfNS_4arch4Sm80ELb0ELb0ELb0ELb1ELb0ELb1ELb1ELb1EEENS1_21CollectiveEpilogueFwdINS6_IJS8_SA_S9_EEENS6_IJNS7_ILi1EEESI_SI_EEESC_SE_Li128ELb1ELb1ELb1ELb0EEENS1_36VarlenDynamicPersistentTileSchedulerILi128ELi80ELi128ELi128ELb1ELb1ELb0ELb0ELb1ELb1EEEEEEEEEvNT_6ParamsE)
        .other          _ZN7cutlass13device_kernelIN5flash19enable_sm80_to_sm89INS1_16FlashAttnFwdSm80INS1_25CollectiveMainloopFwdSm80ILi4ELi1ELb0EN4cute5tupleIJNS5_1CILi128EEENS7_ILi80EEENS7_ILi64EEEEEELi64ENS_10bfloat16_tEfNS_4arch4Sm80ELb0ELb0ELb0ELb1ELb0ELb1ELb1ELb1EEENS1_21CollectiveEpilogueFwdINS6_IJS8_SA_S9_EEENS6_IJNS7_ILi1EEESI_SI_EEESC_SE_Li128ELb1ELb1ELb1ELb0EEENS1_36VarlenDynamicPersistentTileSchedulerILi128ELi80ELi128ELi128ELb1ELb1ELb0ELb0ELb1ELb1EEEEEEEEEvNT_6ParamsE,@"STO_CUDA_ENTRY STV_DEFAULT"
_ZN7cutlass13device_kernelIN5flash19enable_sm80_to_sm89INS1_16FlashAttnFwdSm80INS1_25CollectiveMainloopFwdSm80ILi4ELi1ELb0EN4cute5tupleIJNS5_1CILi128EEENS7_ILi80EEENS7_ILi64EEEEEELi64ENS_10bfloat16_tEfNS_4arch4Sm80ELb0ELb0ELb0ELb1ELb0ELb1ELb1ELb1EEENS1_21CollectiveEpilogueFwdINS6_IJS8_SA_S9_EEENS6_IJNS7_ILi1EEESI_SI_EEESC_SE_Li128ELb1ELb1ELb1ELb0EEENS1_36VarlenDynamicPersistentTileSchedulerILi128ELi80ELi128ELi128ELb1ELb1ELb0ELb0ELb1ELb1EEEEEEEEEvNT_6ParamsE:
[----:B------:R-:W-:Y:S01]  /*0000*/  LDC R1, c[0x0][0x28] ;  /* 0x00000a00ff017b82 */ /* 0x000fe20000000800 */
[----:B------:R-:W-:Y:S05]  /*0010*/  EXIT ;  /* 0x000000000000794d */ /* 0x000fea0003800000 */
.L_x_2:
        /* <DEDUP_REMOVED lines=14> */
.L_x_11:


//--------------------- .text._ZN7cutlass13device_kernelIN5flash19enable_sm80_to_sm89INS1_16FlashAttnFwdSm80INS1_25CollectiveMainloopFwdSm80ILi4ELi1ELb0EN4cute5tupleIJNS5_1CILi128EEENS7_ILi96EEENS7_ILi64EEEEEELi64ENS_10bfloat16_tEfNS_4arch4Sm80ELb0ELb1ELb0ELb0ELb0ELb0ELb1ELb1EEENS1_21CollectiveEpilogueFwdINS6_IJS8_SA_S9_EEENS6_IJNS7_ILi1EEESI_SI_EEESC_SE_Li128ELb0ELb1ELb1ELb0EEENS1_19SingleTileSchedulerILb0ELb1ELb1ELi128EEEEEEEEEvNT_6ParamsE --------------------------
	.section	.text._ZN7cutlass13device_kernelIN5flash19enable_sm80_to_sm89INS1_16FlashAttnFwdSm80INS1_25CollectiveMainloopFwdSm80ILi4ELi1ELb0EN4cute5tupleIJNS5_1CILi128EEENS7_ILi96EEENS7_ILi64EEEEEELi64ENS_10bfloat16_tEfNS_4arch4Sm80ELb0ELb1ELb0ELb0ELb0ELb0ELb1ELb1EEENS1_21CollectiveEpilogueFwdINS6_IJS8_SA_S9_EEENS6_IJNS7_ILi1EEESI_SI_EEESC_SE_Li128ELb0ELb1ELb1ELb0EEENS1_19SingleTileSchedulerILb0ELb1ELb1ELi128EEEEEEEEEvNT_6ParamsE,"ax",@progbits
	.align	128
.text._ZN7cutlass13device_kernelIN5flash19enable_sm80_to_sm89INS1_16FlashAttnFwdSm80INS1_25CollectiveMainloopFwdSm80ILi4ELi1ELb0EN4cute5tupleIJNS5_1CILi128EEENS7_ILi96EEENS7_ILi64EEEEEELi64ENS_10bfloat16_tEfNS_4arch4Sm80ELb0ELb1ELb0ELb0ELb0ELb0ELb1ELb1EEENS1_21CollectiveEpilogueFwdINS6_IJS8_SA_S9_EEENS6_IJNS7_ILi1EEESI_SI_EEESC_SE_Li128ELb0ELb1ELb1ELb0EEENS1_19SingleTileSchedulerILb0ELb1ELb1ELi128EEEEEEEEEvNT_6ParamsE:
        .type           _ZN7cutlass13device_kernelIN5flash19enable_sm80_to_sm89INS1_16FlashAttnFwdSm80INS1_25CollectiveMainloopFwdSm80ILi4ELi1ELb0EN4cute5tupleIJNS5_1CILi128EEENS7_ILi96EEENS7_ILi64EEEEEELi64ENS_10bfloat16_tEfNS_4arch4Sm80ELb0ELb1ELb0ELb0ELb0ELb0ELb1ELb1EEENS1_21CollectiveEpilogueFwdINS6_IJS8_SA_S9_EEENS6_IJNS7_ILi1EEESI_SI_EEESC_SE_Li128ELb0ELb1ELb1ELb0EEENS1_19SingleTileSchedulerILb0ELb1ELb1ELi128EEEEEEEEEvNT_6ParamsE,@function
        .size           _ZN7cutlass13device_kernelIN5flash19enable_sm80_to_sm89INS1_16FlashAttnFwdSm80INS1_25CollectiveMainloopFwdSm80ILi4ELi1ELb0EN4cute5tupleIJNS5_1CILi128EEENS7_ILi96EEENS7_ILi64EEEEEELi64ENS_10bfloat16_tEfNS_4arch4Sm80ELb0ELb1ELb0ELb0ELb0ELb0ELb1ELb1EEENS1_21CollectiveEpilogueFwdINS6_IJS8_SA_S9_EEENS6_IJNS7_ILi1EEESI_SI_EEESC_SE_Li128ELb0ELb1ELb1ELb0EEENS1_19SingleTileSchedulerILb0ELb1ELb1ELi128EEEEEEEEEvNT_6ParamsE,(.L_x_12 - _ZN7cutlass13device_kernelIN5flash19enable_sm80_to_sm89INS1_16FlashAttnFwdSm80INS1_25CollectiveMainloopFwdSm80ILi4ELi1ELb0EN4cute5tupleIJNS5_1CILi128EEENS7_ILi96EEENS7_ILi64EEEEEELi64ENS_10bfloat16_tEfNS_4arch4Sm80ELb0ELb1ELb0ELb0ELb0ELb0ELb1ELb1EEENS1_21CollectiveEpilogueFwdINS6_IJS8_SA_S9_EEENS6_IJNS7_ILi1EEESI_SI_EEESC_SE_Li128ELb0ELb1ELb1ELb0EEENS1_19SingleTileSchedulerILb0ELb1ELb1ELi128EEEEEEEEEvNT_6ParamsE)
        .other          _ZN7cutlass13device_kernelIN5flash19enable_sm80_to_sm89INS1_16FlashAttnFwdSm80INS1_25CollectiveMainloopFwdSm80ILi4ELi1ELb0EN4cute5tupleIJNS5_1CILi128EEENS7_ILi96EEENS7_ILi64EEEEEELi64ENS_10bfloat16_tEfNS_4arch4Sm80ELb0ELb1ELb0ELb0ELb0ELb0ELb1ELb1EEENS1_21CollectiveEpilogueFwdINS6_IJS8_SA_S9_EEENS6_IJNS7_ILi1EEESI_SI_EEESC_SE_Li128ELb0ELb1ELb1ELb0EEENS1_19SingleTileSchedulerILb0ELb1ELb1ELi128EEEEEEEEEvNT_6ParamsE,@"STO_CUDA_ENTRY STV_DEFAULT"
_ZN7cutlass13device_kernelIN5flash19enable_sm80_to_sm89INS1_16FlashAttnFwdSm80INS1_25CollectiveMainloopFwdSm80ILi4ELi1ELb0EN4cute5tupleIJNS5_1CILi128EEENS7_ILi96EEENS7_ILi64EEEEEELi64ENS_10bfloat16_tEfNS_4arch4Sm80ELb0ELb1ELb0ELb0ELb0ELb0ELb1ELb1EEENS1_21CollectiveEpilogueFwdINS6_IJS8_SA_S9_EEENS6_IJNS7_ILi1EEESI_SI_EEESC_SE_Li128ELb0ELb1ELb1ELb0EEENS1_19SingleTileSchedulerILb0ELb1ELb1ELi128EEEEEEEEEvNT_6ParamsE:
[----:B------:R-:W-:Y:S01]  /*0000*/  LDC R1, c[0x0][0x28] ;  /* 0x00000a00ff017b82 */ /* 0x000fe20000000800 */
[----:B------:R-:W-:Y:S05]  /*0010*/  EXIT ;  /* 0x000000000000794d */ /* 0x000fea0003800000 */
.L_x_3:
        /* <DEDUP_REMOVED lines=14> */
.L_x_12:


//--------------------- .text._ZN7cutlass13device_kernelIN5flash19enable_sm80_to_sm89INS1_16FlashAttnFwdSm80INS1_25CollectiveMainloopFwdSm80ILi4ELi1ELb0EN4cute5tupleIJNS5_1CILi128EEENS7_ILi80EEENS7_ILi64EEEEEELi64ENS_10bfloat16_tEfNS_4arch4Sm80ELb0ELb1ELb0ELb1ELb0ELb0ELb1ELb1EEENS1_21CollectiveEpilogueFwdINS6_IJS8_SA_S9_EEENS6_IJNS7_ILi1EEESI_SI_EEESC_SE_Li128ELb1ELb1ELb1ELb0EEENS1_36VarlenDynamicPersistentTileSchedulerILi128ELi80ELi128ELi128ELb1ELb1ELb0ELb1ELb0ELb1EEEEEEEEEvNT_6ParamsE --------------------------
	.section	.text._ZN7cutlass13device_kernelIN5flash19enable_sm80_to_sm89INS1_16FlashAttnFwdSm80INS1_25CollectiveMainloopFwdSm80ILi4ELi1ELb0EN4cute5tupleIJNS5_1CILi128EEENS7_ILi80EEENS7_ILi64EEEEEELi64ENS_10bfloat16_tEfNS_4arch4Sm80ELb0ELb1ELb0ELb1ELb0ELb0ELb1ELb1EEENS1_21CollectiveEpilogueFwdINS6_IJS8_SA_S9_EEENS6_IJNS7_ILi1EEESI_SI_EEESC_SE_Li128ELb1ELb1ELb1ELb0EEENS1_36VarlenDynamicPersistentTileSchedulerILi128ELi80ELi128ELi128ELb1ELb1ELb0ELb1ELb0ELb1EEEEEEEEEvNT_6ParamsE,"ax",@progbits
	.align	128
.text._ZN7cutlass13device_kernelIN5flash19enable_sm80_to_sm89INS1_16FlashAttnFwdSm80INS1_25CollectiveMainloopFwdSm80ILi4ELi1ELb0EN4cute5tupleIJNS5_1CILi128EEENS7_ILi80EEENS7_ILi64EEEEEELi64ENS_10bfloat16_tEfNS_4arch4Sm80ELb0ELb1ELb0ELb1ELb0ELb0ELb1ELb1EEENS1_21CollectiveEpilogueFwdINS6_IJS8_SA_S9_EEENS6_IJNS7_ILi1EEESI_SI_EEESC_SE_Li128ELb1ELb1ELb1ELb0EEENS1_36VarlenDynamicPersistentTileSchedulerILi128ELi80ELi128ELi128ELb1ELb1ELb0ELb1ELb0ELb1EEEEEEEEEvNT_6ParamsE:
        .type           _ZN7cutlass13device_kernelIN5flash19enable_sm80_to_sm89INS1_16FlashAttnFwdSm80INS1_25CollectiveMainloopFwdSm80ILi4ELi1ELb0EN4cute5tupleIJNS5_1CILi128EEENS7_ILi80EEENS7_ILi64EEEEEELi64ENS_10bfloat16_tEfNS_4arch4Sm80ELb0ELb1ELb0ELb1ELb0ELb0ELb1ELb1EEENS1_21CollectiveEpilogueFwdINS6_IJS8_SA_S9_EEENS6_IJNS7_ILi1EEESI_SI_EEESC_SE_Li128ELb1ELb1ELb1ELb0EEENS1_36VarlenDynamicPersistentTileSchedulerILi128ELi80ELi128ELi128ELb1ELb1ELb0ELb1ELb0ELb1EEEEEEEEEvNT_6ParamsE,@function
        .size           _ZN7cutlass13device_kernelIN5flash19enable_sm80_to_sm89INS1_16FlashAttnFwdSm80INS1_25CollectiveMainloopFwdSm80ILi4ELi1ELb0EN4cute5tupleIJNS5_1CILi128EEENS7_ILi80EEENS7_ILi64EEEEEELi64ENS_10bfloat16_tEfNS_4arch4Sm80ELb0ELb1ELb0ELb1ELb0ELb0ELb1ELb1EEENS1_21CollectiveEpilogueFwdINS6_IJS8_SA_S9_EEENS6_IJNS7_ILi1EEESI_SI_EEESC_SE_Li128ELb1ELb1ELb1ELb0EEENS1_36VarlenDynamicPersistentTileSchedulerILi128ELi80ELi128ELi128ELb1ELb1ELb0ELb1ELb0ELb1EEEEEEEEEvNT_6ParamsE,(.L_x_13 - _ZN7cutlass13device_kernelIN5flash19enable_sm80_to_sm89INS1_16FlashAttnFwdSm80INS1_25CollectiveMainloopFwdSm80ILi4ELi1ELb0EN4cute5tupleIJNS5_1CILi128EEENS7_ILi80EEENS7_ILi64EEEEEELi64ENS_10bfloat16_tEfNS_4arch4Sm80ELb0ELb1ELb0ELb1ELb0ELb0ELb1ELb1EEENS1_21CollectiveEpilogueFwdINS6_IJS8_SA_S9_EEENS6_IJNS7_ILi1EEESI_SI_EEESC_SE_Li128ELb1ELb1ELb1ELb0EEENS1_36VarlenDynamicPersistentTileSchedulerILi128ELi80ELi128ELi128ELb1ELb1ELb0ELb1ELb0ELb1EEEEEEEEEvNT_6ParamsE)
        .other          _ZN7cutlass13device_kernelIN5flash19enable_sm80_to_sm89INS1_16FlashAttnFwdSm80INS1_25CollectiveMainloopFwdSm80ILi4ELi1ELb0EN4cute5tupleIJNS5_1CILi128EEENS7_ILi80EEENS7_ILi64EEEEEELi64ENS_10bfloat16_tEfNS_4arch4Sm80ELb0ELb1ELb0ELb1ELb0ELb0ELb1ELb1EEENS1_21CollectiveEpilogueFwdINS6_IJS8_SA_S9_EEENS6_IJNS7_ILi1EEESI_SI_EEESC_SE_Li128ELb1ELb1ELb1ELb0EEENS1_36VarlenDynamicPersistentTileSchedulerILi128ELi80ELi128ELi128ELb1ELb1ELb0ELb1ELb0ELb1EEEEEEEEEvNT_6ParamsE,@"STO_CUDA_ENTRY STV_DEFAULT"
_ZN7cutlass13device_kernelIN5flash19enable_sm80_to_sm89INS1_16FlashAttnFwdSm80INS1_25CollectiveMainloopFwdSm80ILi4ELi1ELb0EN4cute5tupleIJNS5_1CILi128EEENS7_ILi80EEENS7_ILi64EEEEEELi64ENS_10bfloat16_tEfNS_4arch4Sm80ELb0ELb1ELb0ELb1ELb0ELb0ELb1ELb1EEENS1_21CollectiveEpilogueFwdINS6_IJS8_SA_S9_EEENS6_IJNS7_ILi1EEESI_SI_EEESC_SE_Li128ELb1ELb1ELb1ELb0EEENS1_36VarlenDynamicPersistentTileSchedulerILi128ELi80ELi128ELi128ELb1ELb1ELb0ELb1ELb0ELb1EEEEEEEEEvNT_6ParamsE:
[----:B------:R-:W-:Y:S01]  /*0000*/  LDC R1, c[0x0][0x28] ;  /* 0x00000a00ff017b82 */ /* 0x000fe20000000800 */
[----:B------:R-:W-:Y:S05]  /*0010*/  EXIT ;  /* 0x000000000000794d */ /* 0x000fea0003800000 */
.L_x_4:
        /* <DEDUP_REMOVED lines=14> */
.L_x_13:


//--------------------- .text._ZN7cutlass13device_kernelIN5flash19enable_sm80_to_sm89INS1_16FlashAttnFwdSm80INS1_25CollectiveMainloopFwdSm80ILi4ELi1ELb0EN4cute5tupleIJNS5_1CILi128EEENS7_ILi80EEENS7_ILi64EEEEEELi64ENS_10bfloat16_tEfNS_4arch4Sm80ELb0ELb1ELb0ELb1ELb0ELb1ELb1ELb1EEENS1_21CollectiveEpilogueFwdINS6_IJS8_SA_S9_EEENS6_IJNS7_ILi1EEESI_SI_EEESC_SE_Li128ELb1ELb1ELb1ELb0EEENS1_36VarlenDynamicPersistentTileSchedulerILi128ELi80ELi128ELi128ELb1ELb1ELb0ELb1ELb0ELb1EEEEEEEEEvNT_6ParamsE --------------------------
	.section	.text._ZN7cutlass13device_kernelIN5flash19enable_sm80_to_sm89INS1_16FlashAttnFwdSm80INS1_25CollectiveMainloopFwdSm80ILi4ELi1ELb0EN4cute5tupleIJNS5_1CILi128EEENS7_ILi80EEENS7_ILi64EEEEEELi64ENS_10bfloat16_tEfNS_4arch4Sm80ELb0ELb1ELb0ELb1ELb0ELb1ELb1ELb1EEENS1_21CollectiveEpilogueFwdINS6_IJS8_SA_S9_EEENS6_IJNS7_ILi1EEESI_SI_EEESC_SE_Li128ELb1ELb1ELb1ELb0EEENS1_36VarlenDynamicPersistentTileSchedulerILi128ELi80ELi128ELi128ELb1ELb1ELb0ELb1ELb0ELb1EEEEEEEEEvNT_6ParamsE,"ax",@progbits
	.align	128
.text._ZN7cutlass13device_kernelIN5flash19enable_sm80_to_sm89INS1_16FlashAttnFwdSm80INS1_25CollectiveMainloopFwdSm80ILi4ELi1ELb0EN4cute5tupleIJNS5_1CILi128EEENS7_ILi80EEENS7_ILi64EEEEEELi64ENS_10bfloat16_tEfNS_4arch4Sm80ELb0ELb1ELb0ELb1ELb0ELb1ELb1ELb1EEENS1_21CollectiveEpilogueFwdINS6_IJS8_SA_S9_EEENS6_IJNS7_ILi1EEESI_SI_EEESC_SE_Li128ELb1ELb1ELb1ELb0EEENS1_36VarlenDynamicPersistentTileSchedulerILi128ELi80ELi128ELi128ELb1ELb1ELb0ELb1ELb0ELb1EEEEEEEEEvNT_6ParamsE:
        .type           _ZN7cutlass13device_kernelIN5flash19enable_sm80_to_sm89INS1_16FlashAttnFwdSm80INS1_25CollectiveMainloopFwdSm80ILi4ELi1ELb0EN4cute5tupleIJNS5_1CILi128EEENS7_ILi80EEENS7_ILi64EEEEEELi64ENS_10bfloat16_tEfNS_4arch4Sm80ELb0ELb1ELb0ELb1ELb0ELb1ELb1ELb1EEENS1_21CollectiveEpilogueFwdINS6_IJS8_SA_S9_EEENS6_IJNS7_ILi1EEESI_SI_EEESC_SE_Li128ELb1ELb1ELb1ELb0EEENS1_36VarlenDynamicPersistentTileSchedulerILi128ELi80ELi128ELi128ELb1ELb1ELb0ELb1ELb0ELb1EEEEEEEEEvNT_6ParamsE,@function
        .size           _ZN7cutlass13device_kernelIN5flash19enable_sm80_to_sm89INS1_16FlashAttnFwdSm80INS1_25CollectiveMainloopFwdSm80ILi4ELi1ELb0EN4cute5tupleIJNS5_1CILi128EEENS7_ILi80EEENS7_ILi64EEEEEELi64ENS_10bfloat16_tEfNS_4arch4Sm80ELb0ELb1ELb0ELb1ELb0ELb1ELb1ELb1EEENS1_21CollectiveEpilogueFwdINS6_IJS8_SA_S9_EEENS6_IJNS7_ILi1EEESI_SI_EEESC_SE_Li128ELb1ELb1ELb1ELb0EEENS1_36VarlenDynamicPersistentTileSchedulerILi128ELi80ELi128ELi128ELb1ELb1ELb0ELb1ELb0ELb1EEEEEEEEEvNT_6ParamsE,(.L_x_14 - _ZN7cutlass13device_kernelIN5flash19enable_sm80_to_sm89INS1_16FlashAttnFwdSm80INS1_25CollectiveMainloopFwdSm80ILi4ELi1ELb0EN4cute5tupleIJNS5_1CILi128EEENS7_ILi80EEENS7_ILi64EEEEEELi64ENS_10bfloat16_tEfNS_4arch4Sm80ELb0ELb1ELb0ELb1ELb0ELb1ELb1ELb1EEENS1_21CollectiveEpilogueFwdINS6_IJS8_SA_S9_EEENS6_IJNS7_ILi1EEESI_SI_EEESC_SE_Li128ELb1ELb1ELb1ELb0EEENS1_36VarlenDynamicPersistentTileSchedulerILi128ELi80ELi128ELi128ELb1ELb1ELb0ELb1ELb0ELb1EEEEEEEEEvNT_6ParamsE)
        .other          _ZN7cutlass13device_kernelIN5flash19enable_sm80_to_sm89INS1_16FlashAttnFwdSm80INS1_25CollectiveMainloopFwdSm80ILi4ELi1ELb0EN4cute5tupleIJNS5_1CILi128EEENS7_ILi80EEENS7_ILi64EEEEEELi64ENS_10bfloat16_tEfNS_4arch4Sm80ELb0ELb1ELb0ELb1ELb0ELb1ELb1ELb1EEENS1_21CollectiveEpilogueFwdINS6_IJS8_SA_S9_EEENS6_IJNS7_ILi1EEESI_SI_EEESC_SE_Li128ELb1ELb1ELb1ELb0EEENS1_36VarlenDynamicPersistentTileSchedulerILi128ELi80ELi128ELi128ELb1ELb1ELb0ELb1ELb0ELb1EEEEEEEEEvNT_6ParamsE,@"STO_CUDA_ENTRY STV_DEFAULT"
_ZN7cutlass13device_kernelIN5flash19enable_sm80_to_sm89INS1_16FlashAttnFwdSm80INS1_25CollectiveMainloopFwdSm80ILi4ELi1ELb0EN4cute5tupleIJNS5_1CILi128EEENS7_ILi80EEENS7_ILi64EEEEEELi64ENS_10bfloat16_tEfNS_4arch4Sm80ELb0ELb1ELb0ELb1ELb0ELb1ELb1ELb1EEENS1_21CollectiveEpilogueFwdINS6_IJS8_SA_S9_EEENS6_IJNS7_ILi1EEESI_SI_EEESC_SE_Li128ELb1ELb1ELb1ELb0EEENS1_36VarlenDynamicPersistentTileSchedulerILi128ELi80ELi128ELi128ELb1ELb1ELb0ELb1ELb0ELb1EEEEEEEEEvNT_6ParamsE:
[----:B------:R-:W-:Y:S01]  /*0000*/  LDC R1, c[0x0][0x28] ;  /* 0x00000a00ff017b82 */ /* 0x000fe20000000800 */
[----:B------:R-:W-:Y:S05]  /*0010*/  EXIT ;  /* 0x000000000000794d */ /* 0x000fea0003800000 */
.L_x_5:
        /* <DEDUP_REMOVED lines=14> */
.L_x_14:


//--------------------- .text._ZN7cutlass13device_kernelIN5flash19enable_sm80_to_sm89INS1_16FlashAttnFwdSm80INS1_25CollectiveMainloopFwdSm80ILi4ELi1ELb0EN4cute5tupleIJNS5_1CILi128EEENS7_ILi112EEENS7_ILi64EEEEEELi64ENS_10bfloat16_tEfNS_4arch4Sm80ELb1ELb0ELb0ELb0ELb0ELb0ELb1ELb1EEENS1_21CollectiveEpilogueFwdINS6_IJS8_SA_S9_EEENS6_IJNS7_ILi1EEESI_SI_EEESC_SE_Li128ELb0ELb1ELb1ELb0EEENS1_30DynamicPersistentTileSchedulerILi128ELi128ELb1ELb1ELb0EEEEEEEEEvNT_6ParamsE --------------------------
	.section	.text._ZN7cutlass13device_kernelIN5flash19enable_sm80_to_sm89INS1_16FlashAttnFwdSm80INS1_25CollectiveMainloopFwdSm80ILi4ELi1ELb0EN4cute5tupleIJNS5_1CILi128EEENS7_ILi112EEENS7_ILi64EEEEEELi64ENS_10bfloat16_tEfNS_4arch4Sm80ELb1ELb0ELb0ELb0ELb0ELb0ELb1ELb1EEENS1_21CollectiveEpilogueFwdINS6_IJS8_SA_S9_EEENS6_IJNS7_ILi1EEESI_SI_EEESC_SE_Li128ELb0ELb1ELb1ELb0EEENS1_30DynamicPersistentTileSchedulerILi128ELi128ELb1ELb1ELb0EEEEEEEEEvNT_6ParamsE,"ax",@progbits
	.align	128
.text._ZN7cutlass13device_kernelIN5flash19enable_sm80_to_sm89INS1_16FlashAttnFwdSm80INS1_25CollectiveMainloopFwdSm80ILi4ELi1ELb0EN4cute5tupleIJNS5_1CILi128EEENS7_ILi112EEENS7_ILi64EEEEEELi64ENS_10bfloat16_tEfNS_4arch4Sm80ELb1ELb0ELb0ELb0ELb0ELb0ELb1ELb1EEENS1_21CollectiveEpilogueFwdINS6_IJS8_SA_S9_EEENS6_IJNS7_ILi1EEESI_SI_EEESC_SE_Li128ELb0ELb1ELb1ELb0EEENS1_30DynamicPersistentTileSchedulerILi128ELi128ELb1ELb1ELb0EEEEEEEEEvNT_6ParamsE:
        .type           _ZN7cutlass13device_kernelIN5flash19enable_sm80_to_sm89INS1_16FlashAttnFwdSm80INS1_25CollectiveMainloopFwdSm80ILi4ELi1ELb0EN4cute5tupleIJNS5_1CILi128EEENS7_ILi112EEENS7_ILi64EEEEEELi64ENS_10bfloat16_tEfNS_4arch4Sm80ELb1ELb0ELb0ELb0ELb0ELb0ELb1ELb1EEENS1_21CollectiveEpilogueFwdINS6_IJS8_SA_S9_EEENS6_IJNS7_ILi1EEESI_SI_EEESC_SE_Li128ELb0ELb1ELb1ELb0EEENS1_30DynamicPersistentTileSchedulerILi128ELi128ELb1ELb1ELb0EEEEEEEEEvNT_6ParamsE,@function
        .size           _ZN7cutlass13device_kernelIN5flash19enable_sm80_to_sm89INS1_16FlashAttnFwdSm80INS1_25CollectiveMainloopFwdSm80ILi4ELi1ELb0EN4cute5tupleIJNS5_1CILi128EEENS7_ILi112EEENS7_ILi64EEEEEELi64ENS_10bfloat16_tEfNS_4arch4Sm80ELb1ELb0ELb0ELb0ELb0ELb0ELb1ELb1EEENS1_21CollectiveEpilogueFwdINS6_IJS8_SA_S9_EEENS6_IJNS7_ILi1EEESI_SI_EEESC_SE_Li128ELb0ELb1ELb1ELb0EEENS1_30DynamicPersistentTileSchedulerILi128ELi128ELb1ELb1ELb0EEEEEEEEEvNT_6ParamsE,(.L_x_15 - _ZN7cutlass13device_kernelIN5flash19enable_sm80_to_sm89INS1_16FlashAttnFwdSm80INS1_25CollectiveMainloopFwdSm80ILi4ELi1ELb0EN4cute5tupleIJNS5_1CILi128EEENS7_ILi112EEENS7_ILi64EEEEEELi64ENS_10bfloat16_tEfNS_4arch4Sm80ELb1ELb0ELb0ELb0ELb0ELb0ELb1ELb1EEENS1_21CollectiveEpilogueFwdINS6_IJS8_SA_S9_EEENS6_IJNS7_ILi1EEESI_SI_EEESC_SE_Li128ELb0ELb1ELb1ELb0EEENS1_30DynamicPersistentTileSchedulerILi128ELi128ELb1ELb1ELb0EEEEEEEEEvNT_6ParamsE)
        .other          _ZN7cutlass13device_kernelIN5flash19enable_sm80_to_sm89INS1_16FlashAttnFwdSm80INS1_25CollectiveMainloopFwdSm80ILi4ELi1ELb0EN4cute5tupleIJNS5_1CILi128EEENS7_ILi112EEENS7_ILi64EEEEEELi64ENS_10bfloat16_tEfNS_4arch4Sm80ELb1ELb0ELb0ELb0ELb0ELb0ELb1ELb1EEENS1_21CollectiveEpilogueFwdINS6_IJS8_SA_S9_EEENS6_IJNS7_ILi1EEESI_SI_EEESC_SE_Li128ELb0ELb1ELb1ELb0EEENS1_30DynamicPersistentTileSchedulerILi128ELi128ELb1ELb1ELb0EEEEEEEEEvNT_6ParamsE,@"STO_CUDA_ENTRY STV_DEFAULT"
_ZN7cutlass13device_kernelIN5flash19enable_sm80_to_sm89INS1_16FlashAttnFwdSm80INS1_25CollectiveMainloopFwdSm80ILi4ELi1ELb0EN4cute5tupleIJNS5_1CILi128EEENS7_ILi112EEENS7_ILi64EEEEEELi64ENS_10bfloat16_tEfNS_4arch4Sm80ELb1ELb0ELb0ELb0ELb0ELb0ELb1ELb1EEENS1_21CollectiveEpilogueFwdINS6_IJS8_SA_S9_EEENS6_IJNS7_ILi1EEESI_SI_EEESC_SE_Li128ELb0ELb1ELb1ELb0EEENS1_30DynamicPersistentTileSchedulerILi128ELi128ELb1ELb1ELb0EEEEEEEEEvNT_6ParamsE:
[----:B------:R-:W-:Y:S01]  /*0000*/  LDC R1, c[0x0][0x28] ;  /* 0x00000a00ff017b82 */ /* 0x000fe20000000800 */
[----:B------:R-:W-:Y:S05]  /*0010*/  EXIT ;  /* 0x000000000000794d */ /* 0x000fea0003800000 */
.L_x_6:
        /* <DEDUP_REMOVED lines=14> */
.L_x_15:


//--------------------- .text._ZN7cutlass13device_kernelIN5flash19enable_sm80_to_sm89INS1_16FlashAttnFwdSm80INS1_25CollectiveMainloopFwdSm80ILi4ELi1ELb0EN4cute5tupleIJNS5_1CILi128EEENS7_ILi80EEENS7_ILi64EEEEEELi64ENS_10bfloat16_tEfNS_4arch4Sm80ELb1ELb0ELb0ELb1ELb0ELb0ELb1ELb1EEENS1_21CollectiveEpilogueFwdINS6_IJS8_SA_S9_EEENS6_IJNS7_ILi1EEESI_SI_EEESC_SE_Li128ELb1ELb1ELb1ELb0EEENS1_36VarlenDynamicPersistentTileSchedulerILi128ELi80ELi128ELi128ELb1ELb1ELb0ELb1ELb1ELb1EEEEEEEEEvNT_6ParamsE --------------------------
	.section	.text._ZN7cutlass13device_kernelIN5flash19enable_sm80_to_sm89INS1_16FlashAttnFwdSm80INS1_25CollectiveMainloopFwdSm80ILi4ELi1ELb0EN4cute5tupleIJNS5_1CILi128EEENS7_ILi80EEENS7_ILi64EEEEEELi64ENS_10bfloat16_tEfNS_4arch4Sm80ELb1ELb0ELb0ELb1ELb0ELb0ELb1ELb1EEENS1_21CollectiveEpilogueFwdINS6_IJS8_SA_S9_EEENS6_IJNS7_ILi1EEESI_SI_EEESC_SE_Li128ELb1ELb1ELb1ELb0EEENS1_36VarlenDynamicPersistentTileSchedulerILi128ELi80ELi128ELi128ELb1ELb1ELb0ELb1ELb1ELb1EEEEEEEEEvNT_6ParamsE,"ax",@progbits
	.align	128
.text._ZN7cutlass13device_kernelIN5flash19enable_sm80_to_sm89INS1_16FlashAttnFwdSm80INS1_25CollectiveMainloopFwdSm80ILi4ELi1ELb0EN4cute5tupleIJNS5_1CILi128EEENS7_ILi80EEENS7_ILi64EEEEEELi64ENS_10bfloat16_tEfNS_4arch4Sm80ELb1ELb0ELb0ELb1ELb0ELb0ELb1ELb1EEENS1_21CollectiveEpilogueFwdINS6_IJS8_SA_S9_EEENS6_IJNS7_ILi1EEESI_SI_EEESC_SE_Li128ELb1ELb1ELb1ELb0EEENS1_36VarlenDynamicPersistentTileSchedulerILi128ELi80ELi128ELi128ELb1ELb1ELb0ELb1ELb1ELb1EEEEEEEEEvNT_6ParamsE:
        .type           _ZN7cutlass13device_kernelIN5flash19enable_sm80_to_sm89INS1_16FlashAttnFwdSm80INS1_25CollectiveMainloopFwdSm80ILi4ELi1ELb0EN4cute5tupleIJNS5_1CILi128EEENS7_ILi80EEENS7_ILi64EEEEEELi64ENS_10bfloat16_tEfNS_4arch4Sm80ELb1ELb0ELb0ELb1ELb0ELb0ELb1ELb1EEENS1_21CollectiveEpilogueFwdINS6_IJS8_SA_S9_EEENS6_IJNS7_ILi1EEESI_SI_EEESC_SE_Li128ELb1ELb1ELb1ELb0EEENS1_36VarlenDynamicPersistentTileSchedulerILi128ELi80ELi128ELi128ELb1ELb1ELb0ELb1ELb1ELb1EEEEEEEEEvNT_6ParamsE,@function
        .size           _ZN7cutlass13device_kernelIN5flash19enable_sm80_to_sm89INS1_16FlashAttnFwdSm80INS1_25CollectiveMainloopFwdSm80ILi4ELi1ELb0EN4cute5tupleIJNS5_1CILi128EEENS7_ILi80EEENS7_ILi64EEEEEELi64ENS_10bfloat16_tEfNS_4arch4Sm80ELb1ELb0ELb0ELb1ELb0ELb0ELb1ELb1EEENS1_21CollectiveEpilogueFwdINS6_IJS8_SA_S9_EEENS6_IJNS7_ILi1EEESI_SI_EEESC_SE_Li128ELb1ELb1ELb1ELb0EEENS1_36VarlenDynamicPersistentTileSchedulerILi128ELi80ELi128ELi128ELb1ELb1ELb0ELb1ELb1ELb1EEEEEEEEEvNT_6ParamsE,(.L_x_16 - _ZN7cutlass13device_kernelIN5flash19enable_sm80_to_sm89INS1_16FlashAttnFwdSm80INS1_25CollectiveMainloopFwdSm80ILi4ELi1ELb0EN4cute5tupleIJNS5_1CILi128EEENS7_ILi80EEENS7_ILi64EEEEEELi64ENS_10bfloat16_tEfNS_4arch4Sm80ELb1ELb0ELb0ELb1ELb0ELb0ELb1ELb1EEENS1_21CollectiveEpilogueFwdINS6_IJS8_SA_S9_EEENS6_IJNS7_ILi1EEESI_SI_EEESC_SE_Li128ELb1ELb1ELb1ELb0EEENS1_36VarlenDynamicPersistentTileSchedulerILi128ELi80ELi128ELi128ELb1ELb1ELb0ELb1ELb1ELb1EEEEEEEEEvNT_6ParamsE)
        .other          _ZN7cutlass13device_kernelIN5flash19enable_sm80_to_sm89INS1_16FlashAttnFwdSm80INS1_25CollectiveMainloopFwdSm80ILi4ELi1ELb0EN4cute5tupleIJNS5_1CILi128EEENS7_ILi80EEENS7_ILi64EEEEEELi64ENS_10bfloat16_tEfNS_4arch4Sm80ELb1ELb0ELb0ELb1ELb0ELb0ELb1ELb1EEENS1_21CollectiveEpilogueFwdINS6_IJS8_SA_S9_EEENS6_IJNS7_ILi1EEESI_SI_EEESC_SE_Li128ELb1ELb1ELb1ELb0EEENS1_36VarlenDynamicPersistentTileSchedulerILi128ELi80ELi128ELi128ELb1ELb1ELb0ELb1ELb1ELb1EEEEEEEEEvNT_6ParamsE,@"STO_CUDA_ENTRY STV_DEFAULT"
_ZN7cutlass13device_kernelIN5flash19enable_sm80_to_sm89INS1_16FlashAttnFwdSm80INS1_25CollectiveMainloopFwdSm80ILi4ELi1ELb0EN4cute5tupleIJNS5_1CILi128EEENS7_ILi80EEENS7_ILi64EEEEEELi64ENS_10bfloat16_tEfNS_4arch4Sm80ELb1ELb0ELb0ELb1ELb0ELb0ELb1ELb1EEENS1_21CollectiveEpilogueFwdINS6_IJS8_SA_S9_EEENS6_IJNS7_ILi1EEESI_SI_EEESC_SE_Li128ELb1ELb1ELb1ELb0EEENS1_36VarlenDynamicPersistentTileSchedulerILi128ELi80ELi128ELi128ELb1ELb1ELb0ELb1ELb1ELb1EEEEEEEEEvNT_6ParamsE:
[----:B------:R-:W-:Y:S01]  /*0000*/  LDC R1, c[0x0][0x28] ;  /* 0x00000a00ff017b82 */ /* 0x000fe20000000800 */
[----:B------:R-:W-:Y:S05]  /*0010*/  EXIT ;  /* 0x000000000000794d */ /* 0x000fea0003800000 */
.L_x_7:
        /* <DEDUP_REMOVED lines=14> */
.L_x_16:


//--------------------- .text._ZN7cutlass13device_kernelIN5flash19enable_sm80_to_sm89INS1_16FlashAttnFwdSm80INS1_25CollectiveMainloopFwdSm80ILi4ELi1ELb0EN4cute5tupleIJNS5_1CILi128EEENS7_ILi80EEENS7_ILi64EEEEEELi64ENS_10bfloat16_tEfNS_4arch4Sm80ELb1ELb0ELb0ELb1ELb0ELb1ELb1ELb1EEENS1_21CollectiveEpilogueFwdINS6_IJS8_SA_S9_EEENS6_IJNS7_ILi1EEESI_SI_EEESC_SE_Li128ELb1ELb1ELb1ELb0EEENS1_36VarlenDynamicPersistentTileSchedulerILi128ELi80ELi128ELi128ELb1ELb1ELb0ELb1ELb1ELb1EEEEEEEEEvNT_6ParamsE --------------------------
	.section	.text._ZN7cutlass13device_kernelIN5flash19enable_sm80_to_sm89INS1_16FlashAttnFwdSm80INS1_25CollectiveMainloopFwdSm80ILi4ELi1ELb0EN4cute5tupleIJNS5_1CILi128EEENS7_ILi80EEENS7_ILi64EEEEEELi64ENS_10bfloat16_tEfNS_4arch4Sm80ELb1ELb0ELb0ELb1ELb0ELb1ELb1ELb1EEENS1_21CollectiveEpilogueFwdINS6_IJS8_SA_S9_EEENS6_IJNS7_ILi1EEESI_SI_EEESC_SE_Li128ELb1ELb1ELb1ELb0EEENS1_36VarlenDynamicPersistentTileSchedulerILi128ELi80ELi128ELi128ELb1ELb1ELb0ELb1ELb1ELb1EEEEEEEEEvNT_6ParamsE,"ax",@progbits
	.align	128
.text._ZN7cutlass13device_kernelIN5flash19enable_sm80_to_sm89INS1_16FlashAttnFwdSm80INS1_25CollectiveMainloopFwdSm80ILi4ELi1ELb0EN4cute5tupleIJNS5_1CILi128EEENS7_ILi80EEENS7_ILi64EEEEEELi64ENS_10bfloat16_tEfNS_4arch4Sm80ELb1ELb0ELb0ELb1ELb0ELb1ELb1ELb1EEENS1_21CollectiveEpilogueFwdINS6_IJS8_SA_S9_EEENS6_IJNS7_ILi1EEESI_SI_EEESC_SE_Li128ELb1ELb1ELb1ELb0EEENS1_36VarlenDynamicPersistentTileSchedulerILi128ELi80ELi128ELi128ELb1ELb1ELb0ELb1ELb1ELb1EEEEEEEEEvNT_6ParamsE:
        .type           _ZN7cutlass13device_kernelIN5flash19enable_sm80_to_sm89INS1_16FlashAttnFwdSm80INS1_25CollectiveMainloopFwdSm80ILi4ELi1ELb0EN4cute5tupleIJNS5_1CILi128EEENS7_ILi80EEENS7_ILi64EEEEEELi64ENS_10bfloat16_tEfNS_4arch4Sm80ELb1ELb0ELb0ELb1ELb0ELb1ELb1ELb1EEENS1_21CollectiveEpilogueFwdINS6_IJS8_SA_S9_EEENS6_IJNS7_ILi1EEESI_SI_EEESC_SE_Li128ELb1ELb1ELb1ELb0EEENS1_36VarlenDynamicPersistentTileSchedulerILi128ELi80ELi128ELi128ELb1ELb1ELb0ELb1ELb1ELb1EEEEEEEEEvNT_6ParamsE,@function
        .size           _ZN7cutlass13device_kernelIN5flash19enable_sm80_to_sm89INS1_16FlashAttnFwdSm80INS1_25CollectiveMainloopFwdSm80ILi4ELi1ELb0EN4cute5tupleIJNS5_1CILi128EEENS7_ILi80EEENS7_ILi64EEEEEELi64ENS_10bfloat16_tEfNS_4arch4Sm80ELb1ELb0ELb0ELb1ELb0ELb1ELb1ELb1EEENS1_21CollectiveEpilogueFwdINS6_IJS8_SA_S9_EEENS6_IJNS7_ILi1EEESI_SI_EEESC_SE_Li128ELb1ELb1ELb1ELb0EEENS1_36VarlenDynamicPersistentTileSchedulerILi128ELi80ELi128ELi128ELb1ELb1ELb0ELb1ELb1ELb1EEEEEEEEEvNT_6ParamsE,(.L_x_17 - _ZN7cutlass13device_kernelIN5flash19enable_sm80_to_sm89INS1_16FlashAttnFwdSm80INS1_25CollectiveMainloopFwdSm80ILi4ELi1ELb0EN4cute5tupleIJNS5_1CILi128EEENS7_ILi80EEENS7_ILi64EEEEEELi64ENS_10bfloat16_tEfNS_4arch4Sm80ELb1ELb0ELb0ELb1ELb0ELb1ELb1ELb1EEENS1_21CollectiveEpilogueFwdINS6_IJS8_SA_S9_EEENS6_IJNS7_ILi1EEESI_SI_EEESC_SE_Li128ELb1ELb1ELb1ELb0EEENS1_36VarlenDynamicPersistentTileSchedulerILi128ELi80ELi128ELi128ELb1ELb1ELb0ELb1ELb1ELb1EEEEEEEEEvNT_6ParamsE)
        .other          _ZN7cutlass13device_kernelIN5flash19enable_sm80_to_sm89INS1_16FlashAttnFwdSm80INS1_25CollectiveMainloopFwdSm80ILi4ELi1ELb0EN4cute5tupleIJNS5_1CILi128EEENS7_ILi80EEENS7_ILi64EEEEEELi64ENS_10bfloat16_tEfNS_4arch4Sm80ELb1ELb0ELb0ELb1ELb0ELb1ELb1ELb1EEENS1_21CollectiveEpilogueFwdINS6_IJS8_SA_S9_EEENS6_IJNS7_ILi1EEESI_SI_EEESC_SE_Li128ELb1ELb1ELb1ELb0EEENS1_36VarlenDynamicPersistentTileSchedulerILi128ELi80ELi128ELi128ELb1ELb1ELb0ELb1ELb1ELb1EEEEEEEEEvNT_6ParamsE,@"STO_CUDA_ENTRY STV_DEFAULT"
_ZN7cutlass13device_kernelIN5flash19enable_sm80_to_sm89INS1_16FlashAttnFwdSm80INS1_25CollectiveMainloopFwdSm80ILi4ELi1ELb0EN4cute5tupleIJNS5_1CILi128EEENS7_ILi80EEENS7_ILi64EEEEEELi64ENS_10bfloat16_tEfNS_4arch4Sm80ELb1ELb0ELb0ELb1ELb0ELb1ELb1ELb1EEENS1_21CollectiveEpilogueFwdINS6_IJS8_SA_S9_EEENS6_IJNS7_ILi1EEESI_SI_EEESC_SE_Li128ELb1ELb1ELb1ELb0EEENS1_36VarlenDynamicPersistentTileSchedulerILi128ELi80ELi128ELi128ELb1ELb1ELb0ELb1ELb1ELb1EEEEEEEEEvNT_6ParamsE:
[----:B------:R-:W-:Y:S01]  /*0000*/  LDC R1, c[0x0][0x28] ;  /* 0x00000a00ff017b82 */ /* 0x000fe20000000800 */
[----:B------:R-:W-:Y:S05]  /*0010*/  EXIT ;  /* 0x000000000000794d */ /* 0x000fea0003800000 */
.L_x_8:
        /* <DEDUP_REMOVED lines=14> */
.L_x_17:


//--------------------- .nv.shared.reserved.0     --------------------------
	.section	.nv.shared.reserved.0,"aw",@nobits
	.weak		__nv_reservedSMEM_offset_0_alias
	.size		__nv_reservedSMEM_offset_0_alias, 0, 0
	.other		__nv_reservedSMEM_offset_0_alias,@"STO_CUDA_RESERVED_SHARED STV_DEFAULT"
__nv_reservedSMEM_offset_0_alias:
	.zero		0


//--------------------- .nv.global                --------------------------
	.section	.nv.global,"aw",@nobits
.nv.global:
	.type		_ZN71_INTERNAL_6165dea8_35_flash_fwd_hdim64_bf16_split_sm80_cu_c784774a_34074cute1_E,@object
	.size		_ZN71_INTERNAL_6165dea8_35_flash_fwd_hdim64_bf16_split_sm80_cu_c784774a_34074cute1_E,(_ZN71_INTERNAL_6165dea8_35_flash_fwd_hdim64_bf16_split_sm80_cu_c784774a_34074cuda3std3__45__cpo6cbeginE - _ZN71_INTERNAL_6165dea8_35_flash_fwd_hdim64_bf16_split_sm80_cu_c784774a_34074cute1_E)
_ZN71_INTERNAL_6165dea8_35_flash_fwd_hdim64_bf16_split_sm80_cu_c784774a_34074cute1_E:
	.zero		1
	.type		_ZN71_INTERNAL_6165dea8_35_flash_fwd_hdim64_bf16_split_sm80_cu_c784774a_34074cuda3std3__45__cpo6cbeginE,@object
	.size		_ZN71_INTERNAL_6165dea8_35_flash_fwd_hdim64_bf16_split_sm80_cu_c784774a_34074cuda3std3__45__cpo6cbeginE,(_ZN71_INTERNAL_6165dea8_35_flash_fwd_hdim64_bf16_split_sm80_cu_c784774a_34074cuda3std3__48in_placeE - _ZN71_INTERNAL_6165dea8_35_flash_fwd_hdim64_bf16_split_sm80_cu_c784774a_34074cuda3std3__45__cpo6cbeginE)
_ZN71_INTERNAL_6165dea8_35_flash_fwd_hdim64_bf16_split_sm80_cu_c784774a_34074cuda3std3__45__cpo6cbeginE:
	.zero		1
	.type		_ZN71_INTERNAL_6165dea8_35_flash_fwd_hdim64_bf16_split_sm80_cu_c784774a_34074cuda3std3__48in_placeE,@object
	.size		_ZN71_INTERNAL_6165dea8_35_flash_fwd_hdim64_bf16_split_sm80_cu_c784774a_34074cuda3std3__48in_placeE,(_ZN71_INTERNAL_6165dea8_35_flash_fwd_hdim64_bf16_split_sm80_cu_c784774a_34074cuda3std6ranges3__45__cpo9iter_moveE - _ZN71_INTERNAL_6165dea8_35_flash_fwd_hdim64_bf16_split_sm80_cu_c784774a_34074cuda3std3__48in_placeE)
_ZN71_INTERNAL_6165dea8_35_flash_fwd_hdim64_bf16_split_sm80_cu_c784774a_34074cuda3std3__48in_placeE:
	.zero		1
	.type		_ZN71_INTERNAL_6165dea8_35_flash_fwd_hdim64_bf16_split_sm80_cu_c784774a_34074cuda3std6ranges3__45__cpo9iter_moveE,@object
	.size		_ZN71_INTERNAL_6165dea8_35_flash_fwd_hdim64_bf16_split_sm80_cu_c784774a_34074cuda3std6ranges3__45__cpo9iter_moveE,(_ZN71_INTERNAL_6165dea8_35_flash_fwd_hdim64_bf16_split_sm80_cu_c784774a_34074cuda3std3__45__cpo5beginE - _ZN71_INTERNAL_6165dea8_35_flash_fwd_hdim64_bf16_split_sm80_cu_c784774a_34074cuda3std6ranges3__45__cpo9iter_moveE)
_ZN71_INTERNAL_6165dea8_35_flash_fwd_hdim64_bf16_split_sm80_cu_c784774a_34074cuda3std6ranges3__45__cpo9iter_moveE:
	.zero		1
	.type		_ZN71_INTERNAL_6165dea8_35_flash_fwd_hdim64_bf16_split_sm80_cu_c784774a_34074cuda3std3__45__cpo5beginE,@object
	.size		_ZN71_INTERNAL_6165dea8_35_flash_fwd_hdim64_bf16_split_sm80_cu_c784774a_34074cuda3std3__45__cpo5beginE,(_ZN71_INTERNAL_6165dea8_35_flash_fwd_hdim64_bf16_split_sm80_cu_c784774a_34074cuda3std3__473_GLOBAL__N__6165dea8_35_flash_fwd_hdim64_bf16_split_sm80_cu_c784774a_34076ignoreE - _ZN71_INTERNAL_6165dea8_35_flash_fwd_hdim64_bf16_split_sm80_cu_c784774a_34074cuda3std3__45__cpo5beginE)
_ZN71_INTERNAL_6165dea8_35_flash_fwd_hdim64_bf16_split_sm80_cu_c784774a_34074cuda3std3__45__cpo5beginE:
	.zero		1
	.type		_ZN71_INTERNAL_6165dea8_35_flash_fwd_hdim64_bf16_split_sm80_cu_c784774a_34074cuda3std3__473_GLOBAL__N__6165dea8_35_flash_fwd_hdim64_bf16_split_sm80_cu_c784774a_34076ignoreE,@object
	.size		_ZN71_INTERNAL_6165dea8_35_flash_fwd_hdim64_bf16_split_sm80_cu_c784774a_34074cuda3std3__473_GLOBAL__N__6165dea8_35_flash_fwd_hdim64_bf16_split_sm80_cu_c784774a_34076ignoreE,(_ZN71_INTERNAL_6165dea8_35_flash_fwd_hdim64_bf16_split_sm80_cu_c784774a_34074cute7productE - _ZN71_INTERNAL_6165dea8_35_flash_fwd_hdim64_bf16_split_sm80_cu_c784774a_34074cuda3std3__473_GLOBAL__N__6165dea8_35_flash_fwd_hdim64_bf16_split_sm80_cu_c784774a_34076ignoreE)
_ZN71_INTERNAL_6165dea8_35_flash_fwd_hdim64_bf16_split_sm80_cu_c784774a_34074cuda3std3__473_GLOBAL__N__6165dea8_35_flash_fwd_hdim64_bf16_split_sm80_cu_c784774a_34076ignoreE:
	.zero		1
	.type		_ZN71_INTERNAL_6165dea8_35_flash_fwd_hdim64_bf16_split_sm80_cu_c784774a_34074cute7productE,@object
	.size		_ZN71_INTERNAL_6165dea8_35_flash_fwd_hdim64_bf16_split_sm80_cu_c784774a_34074cute7productE,(_ZN71_INTERNAL_6165dea8_35_flash_fwd_hdim64_bf16_split_sm80_cu_c784774a_34074cuda3std3__45__cpo3endE - _ZN71_INTERNAL_6165dea8_35_flash_fwd_hdim64_bf16_split_sm80_cu_c784774a_34074cute7productE)
_ZN71_INTERNAL_6165dea8_35_flash_fwd_hdim64_bf16_split_sm80_cu_c784774a_34074cute7productE:
	.zero		1
	.type		_ZN71_INTERNAL_6165dea8_35_flash_fwd_hdim64_bf16_split_sm80_cu_c784774a_34074cuda3std3__45__cpo3endE,@object
	.size		_ZN71_INTERNAL_6165dea8_35_flash_fwd_hdim64_bf16_split_sm80_cu_c784774a_34074cuda3std3__45__cpo3endE,(_ZN71_INTERNAL_6165dea8_35_flash_fwd_hdim64_bf16_split_sm80_cu_c784774a_34074cuda3std3__419piecewise_constructE - _ZN71_INTERNAL_6165dea8_35_flash_fwd_hdim64_bf16_split_sm80_cu_c784774a_34074cuda3std3__45__cpo3endE)
_ZN71_INTERNAL_6165dea8_35_flash_fwd_hdim64_bf16_split_sm80_cu_c784774a_34074cuda3std3__45__cpo3endE:
	.zero		1
	.type		_ZN71_INTERNAL_6165dea8_35_flash_fwd_hdim64_bf16_split_sm80_cu_c784774a_34074cuda3std3__419piecewise_constructE,@object
	.size		_ZN71_INTERNAL_6165dea8_35_flash_fwd_hdim64_bf16_split_sm80_cu_c784774a_34074cuda3std3__419piecewise_constructE,(_ZN71_INTERNAL_6165dea8_35_flash_fwd_hdim64_bf16_split_sm80_cu_c784774a_34074cuda3std3__45__cpo4cendE - _ZN71_INTERNAL_6165dea8_35_flash_fwd_hdim64_bf16_split_sm80_cu_c784774a_34074cuda3std3__419piecewise_constructE)
_ZN71_INTERNAL_6165dea8_35_flash_fwd_hdim64_bf16_split_sm80_cu_c784774a_34074cuda3std3__419piecewise_constructE:
	.zero		1
	.type		_ZN71_INTERNAL_6165dea8_35_flash_fwd_hdim64_bf16_split_sm80_cu_c784774a_34074cuda3std3__45__cpo4cendE,@object
	.size		_ZN71_INTERNAL_6165dea8_35_flash_fwd_hdim64_bf16_split_sm80_cu_c784774a_34074cuda3std3__45__cpo4cendE,(_ZN71_INTERNAL_6165dea8_35_flash_fwd_hdim64_bf16_split_sm80_cu_c784774a_34074cuda3std6ranges3__45__cpo4swapE - _ZN71_INTERNAL_6165dea8_35_flash_fwd_hdim64_bf16_split_sm80_cu_c784774a_34074cuda3std3__45__cpo4cendE)
_ZN71_INTERNAL_6165dea8_35_flash_fwd_hdim64_bf16_split_sm80_cu_c784774a_34074cuda3std3__45__cpo4cendE:
	.zero		1
	.type		_ZN71_INTERNAL_6165dea8_35_flash_fwd_hdim64_bf16_split_sm80_cu_c784774a_34074cuda3std6ranges3__45__cpo4swapE,@object
	.size		_ZN71_INTERNAL_6165dea8_35_flash_fwd_hdim64_bf16_split_sm80_cu_c784774a_34074cuda3std6ranges3__45__cpo4swapE,(.L_7 - _ZN71_INTERNAL_6165dea8_35_flash_fwd_hdim64_bf16_split_sm80_cu_c784774a_34074cuda3std6ranges3__45__cpo4swapE)
_ZN71_INTERNAL_6165dea8_35_flash_fwd_hdim64_bf16_split_sm80_cu_c784774a_34074cuda3std6ranges3__45__cpo4swapE:
	.zero		1
.L_7:


//--------------------- .nv.constant0._ZN7cutlass13device_kernelIN5flash19enable_sm80_to_sm89INS1_16FlashAttnFwdSm80INS1_25CollectiveMainloopFwdSm80ILi4ELi1ELb0EN4cute5tupleIJNS5_1CILi128EEENS7_ILi112EEENS7_ILi64EEEEEELi64ENS_10bfloat16_tEfNS_4arch4Sm80ELb0ELb0ELb0ELb0ELb0ELb0ELb1ELb1EEENS1_21CollectiveEpilogueFwdINS6_IJS8_SA_S9_EEENS6_IJNS7_ILi1EEESI_SI_EEESC_SE_Li128ELb0ELb1ELb1ELb0EEENS1_19SingleTileSchedulerILb0ELb1ELb1ELi128EEEEEEEEEvNT_6ParamsE --------------------------
	.section	.nv.constant0._ZN7cutlass13device_kernelIN5flash19enable_sm80_to_sm89INS1_16FlashAttnFwdSm80INS1_25CollectiveMainloopFwdSm80ILi4ELi1ELb0EN4cute5tupleIJNS5_1CILi128EEENS7_ILi112EEENS7_ILi64EEEEEELi64ENS_10bfloat16_tEfNS_4arch4Sm80ELb0ELb0ELb0ELb0ELb0ELb0ELb1ELb1EEENS1_21CollectiveEpilogueFwdINS6_IJS8_SA_S9_EEENS6_IJNS7_ILi1EEESI_SI_EEESC_SE_Li128ELb0ELb1ELb1ELb0EEENS1_19SingleTileSchedulerILb0ELb1ELb1ELi128EEEEEEEEEvNT_6ParamsE,"a",@progbits
	.sectionflags	@""
	.align	4
.nv.constant0._ZN7cutlass13device_kernelIN5flash19enable_sm80_to_sm89INS1_16FlashAttnFwdSm80INS1_25CollectiveMainloopFwdSm80ILi4ELi1ELb0EN4cute5tupleIJNS5_1CILi128EEENS7_ILi112EEENS7_ILi64EEEEEELi64ENS_10bfloat16_tEfNS_4arch4Sm80ELb0ELb0ELb0ELb0ELb0ELb0ELb1ELb1EEENS1_21CollectiveEpilogueFwdINS6_IJS8_SA_S9_EEENS6_IJNS7_ILi1EEESI_SI_EEESC_SE_Li128ELb0ELb1ELb1ELb0EEENS1_19SingleTileSchedulerILb0ELb1ELb1ELi128EEEEEEEEEvNT_6ParamsE:
	.zero		1576


//--------------------- .nv.constant0._ZN7cutlass13device_kernelIN5flash19enable_sm80_to_sm89INS1_16FlashAttnFwdSm80INS1_25CollectiveMainloopFwdSm80ILi4ELi1ELb0EN4cute5tupleIJNS5_1CILi128EEENS7_ILi80EEENS7_ILi64EEEEEELi64ENS_10bfloat16_tEfNS_4arch4Sm80ELb0ELb0ELb0ELb1ELb0ELb0ELb1ELb1EEENS1_21CollectiveEpilogueFwdINS6_IJS8_SA_S9_EEENS6_IJNS7_ILi1EEESI_SI_EEESC_SE_Li128ELb1ELb1ELb1ELb0EEENS1_36VarlenDynamicPersistentTileSchedulerILi128ELi80ELi128ELi128ELb1ELb1ELb0ELb0ELb1ELb1EEEEEEEEEvNT_6ParamsE --------------------------
	.section	.nv.constant0._ZN7cutlass13device_kernelIN5flash19enable_sm80_to_sm89INS1_16FlashAttnFwdSm80INS1_25CollectiveMainloopFwdSm80ILi4ELi1ELb0EN4cute5tupleIJNS5_1CILi128EEENS7_ILi80EEENS7_ILi64EEEEEELi64ENS_10bfloat16_tEfNS_4arch4Sm80ELb0ELb0ELb0ELb1ELb0ELb0ELb1ELb1EEENS1_21CollectiveEpilogueFwdINS6_IJS8_SA_S9_EEENS6_IJNS7_ILi1EEESI_SI_EEESC_SE_Li128ELb1ELb1ELb1ELb0EEENS1_36VarlenDynamicPersistentTileSchedulerILi128ELi80ELi128ELi128ELb1ELb1ELb0ELb0ELb1ELb1EEEEEEEEEvNT_6ParamsE,"a",@progbits
	.sectionflags	@""
	.align	4
.nv.constant0._ZN7cutlass13device_kernelIN5flash19enable_sm80_to_sm89INS1_16FlashAttnFwdSm80INS1_25CollectiveMainloopFwdSm80ILi4ELi1ELb0EN4cute5tupleIJNS5_1CILi128EEENS7_ILi80EEENS7_ILi64EEEEEELi64ENS_10bfloat16_tEfNS_4arch4Sm80ELb0ELb0ELb0ELb1ELb0ELb0ELb1ELb1EEENS1_21CollectiveEpilogueFwdINS6_IJS8_SA_S9_EEENS6_IJNS7_ILi1EEESI_SI_EEESC_SE_Li128ELb1ELb1ELb1ELb0EEENS1_36VarlenDynamicPersistentTileSchedulerILi128ELi80ELi128ELi128ELb1ELb1ELb0ELb0ELb1ELb1EEEEEEEEEvNT_6ParamsE:
	.zero		1608


//--------------------- .nv.constant0._ZN7cutlass13device_kernelIN5flash19enable_sm80_to_sm89INS1_16FlashAttnFwdSm80INS1_25CollectiveMainloopFwdSm80ILi4ELi1ELb0EN4cute5tupleIJNS5_1CILi128EEENS7_ILi80EEENS7_ILi64EEEEEELi64ENS_10bfloat16_tEfNS_4arch4Sm80ELb0ELb0ELb0ELb1ELb0ELb1ELb1ELb1EEENS1_21CollectiveEpilogueFwdINS6_IJS8_SA_S9_EEENS6_IJNS7_ILi1EEESI_SI_EEESC_SE_Li128ELb1ELb1ELb1ELb0EEENS1_36VarlenDynamicPersistentTileSchedulerILi128ELi80ELi128ELi128ELb1ELb1ELb0ELb0ELb1ELb1EEEEEEEEEvNT_6ParamsE --------------------------
	.section	.nv.constant0._ZN7cutlass13device_kernelIN5flash19enable_sm80_to_sm89INS1_16FlashAttnFwdSm80INS1_25CollectiveMainloopFwdSm80ILi4ELi1ELb0EN4cute5tupleIJNS5_1CILi128EEENS7_ILi80EEENS7_ILi64EEEEEELi64ENS_10bfloat16_tEfNS_4arch4Sm80ELb0ELb0ELb0ELb1ELb0ELb1ELb1ELb1EEENS1_21CollectiveEpilogueFwdINS6_IJS8_SA_S9_EEENS6_IJNS7_ILi1EEESI_SI_EEESC_SE_Li128ELb1ELb1ELb1ELb0EEENS1_36VarlenDynamicPersistentTileSchedulerILi128ELi80ELi128ELi128ELb1ELb1ELb0ELb0ELb1ELb1EEEEEEEEEvNT_6ParamsE,"a",@progbits
	.sectionflags	@""
	.align	4
.nv.constant0._ZN7cutlass13device_kernelIN5flash19enable_sm80_to_sm89INS1_16FlashAttnFwdSm80INS1_25CollectiveMainloopFwdSm80ILi4ELi1ELb0EN4cute5tupleIJNS5_1CILi128EEENS7_ILi80EEENS7_ILi64EEEEEELi64ENS_10bfloat16_tEfNS_4arch4Sm80ELb0ELb0ELb0ELb1ELb0ELb1ELb1ELb1EEENS1_21CollectiveEpilogueFwdINS6_IJS8_SA_S9_EEENS6_IJNS7_ILi1EEESI_SI_EEESC_SE_Li128ELb1ELb1ELb1ELb0EEENS1_36VarlenDynamicPersistentTileSchedulerILi128ELi80ELi128ELi128ELb1ELb1ELb0ELb0ELb1ELb1EEEEEEEEEvNT_6ParamsE:
	.zero		1608


//--------------------- .nv.constant0._ZN7cutlass13device_kernelIN5flash19enable_sm80_to_sm89INS1_16FlashAttnFwdSm80INS1_25CollectiveMainloopFwdSm80ILi4ELi1ELb0EN4cute5tupleIJNS5_1CILi128EEENS7_ILi96EEENS7_ILi64EEEEEELi64ENS_10bfloat16_tEfNS_4arch4Sm80ELb0ELb1ELb0ELb0ELb0ELb0ELb1ELb1EEENS1_21CollectiveEpilogueFwdINS6_IJS8_SA_S9_EEENS6_IJNS7_ILi1EEESI_SI_EEESC_SE_Li128ELb0ELb1ELb1ELb0EEENS1_19SingleTileSchedulerILb0ELb1ELb1ELi128EEEEEEEEEvNT_6ParamsE --------------------------
	.section	.nv.constant0._ZN7cutlass13device_kernelIN5flash19enable_sm80_to_sm89INS1_16FlashAttnFwdSm80INS1_25CollectiveMainloopFwdSm80ILi4ELi1ELb0EN4cute5tupleIJNS5_1CILi128EEENS7_ILi96EEENS7_ILi64EEEEEELi64ENS_10bfloat16_tEfNS_4arch4Sm80ELb0ELb1ELb0ELb0ELb0ELb0ELb1ELb1EEENS1_21CollectiveEpilogueFwdINS6_IJS8_SA_S9_EEENS6_IJNS7_ILi1EEESI_SI_EEESC_SE_Li128ELb0ELb1ELb1ELb0EEENS1_19SingleTileSchedulerILb0ELb1ELb1ELi128EEEEEEEEEvNT_6ParamsE,"a",@progbits
	.sectionflags	@""
	.align	4
.nv.constant0._ZN7cutlass13device_kernelIN5flash19enable_sm80_to_sm89INS1_16FlashAttnFwdSm80INS1_25CollectiveMainloopFwdSm80ILi4ELi1ELb0EN4cute5tupleIJNS5_1CILi128EEENS7_ILi96EEENS7_ILi64EEEEEELi64ENS_10bfloat16_tEfNS_4arch4Sm80ELb0ELb1ELb0ELb0ELb0ELb0ELb1ELb1EEENS1_21CollectiveEpilogueFwdINS6_IJS8_SA_S9_EEENS6_IJNS7_ILi1EEESI_SI_EEESC_SE_Li128ELb0ELb1ELb1ELb0EEENS1_19SingleTileSchedulerILb0ELb1ELb1ELi128EEEEEEEEEvNT_6ParamsE:
	.zero		1576


//--------------------- .nv.constant0._ZN7cutlass13device_kernelIN5flash19enable_sm80_to_sm89INS1_16FlashAttnFwdSm80INS1_25CollectiveMainloopFwdSm80ILi4ELi1ELb0EN4cute5tupleIJNS5_1CILi128EEENS7_ILi80EEENS7_ILi64EEEEEELi64ENS_10bfloat16_tEfNS_4arch4Sm80ELb0ELb1ELb0ELb1ELb0ELb0ELb1ELb1EEENS1_21CollectiveEpilogueFwdINS6_IJS8_SA_S9_EEENS6_IJNS7_ILi1EEESI_SI_EEESC_SE_Li128ELb1ELb1ELb1ELb0EEENS1_36VarlenDynamicPersistentTileSchedulerILi128ELi80ELi128ELi128ELb1ELb1ELb0ELb1ELb0ELb1EEEEEEEEEvNT_6ParamsE --------------------------
	.section	.nv.constant0._ZN7cutlass13device_kernelIN5flash19enable_sm80_to_sm89INS1_16FlashAttnFwdSm80INS1_25CollectiveMainloopFwdSm80ILi4ELi1ELb0EN4cute5tupleIJNS5_1CILi128EEENS7_ILi80EEENS7_ILi64EEEEEELi64ENS_10bfloat16_tEfNS_4arch4Sm80ELb0ELb1ELb0ELb1ELb0ELb0ELb1ELb1EEENS1_21CollectiveEpilogueFwdINS6_IJS8_SA_S9_EEENS6_IJNS7_ILi1EEESI_SI_EEESC_SE_Li128ELb1ELb1ELb1ELb0EEENS1_36VarlenDynamicPersistentTileSchedulerILi128ELi80ELi128ELi128ELb1ELb1ELb0ELb1ELb0ELb1EEEEEEEEEvNT_6ParamsE,"a",@progbits
	.sectionflags	@""
	.align	4
.nv.constant0._ZN7cutlass13device_kernelIN5flash19enable_sm80_to_sm89INS1_16FlashAttnFwdSm80INS1_25CollectiveMainloopFwdSm80ILi4ELi1ELb0EN4cute5tupleIJNS5_1CILi128EEENS7_ILi80EEENS7_ILi64EEEEEELi64ENS_10bfloat16_tEfNS_4arch4Sm80ELb0ELb1ELb0ELb1ELb0ELb0ELb1ELb1EEENS1_21CollectiveEpilogueFwdINS6_IJS8_SA_S9_EEENS6_IJNS7_ILi1EEESI_SI_EEESC_SE_Li128ELb1ELb1ELb1ELb0EEENS1_36VarlenDynamicPersistentTileSchedulerILi128ELi80ELi128ELi128ELb1ELb1ELb0ELb1ELb0ELb1EEEEEEEEEvNT_6ParamsE:
	.zero		1608


//--------------------- .nv.constant0._ZN7cutlass13device_kernelIN5flash19enable_sm80_to_sm89INS1_16FlashAttnFwdSm80INS1_25CollectiveMainloopFwdSm80ILi4ELi1ELb0EN4cute5tupleIJNS5_1CILi128EEENS7_ILi80EEENS7_ILi64EEEEEELi64ENS_10bfloat16_tEfNS_4arch4Sm80ELb0ELb1ELb0ELb1ELb0ELb1ELb1ELb1EEENS1_21CollectiveEpilogueFwdINS6_IJS8_SA_S9_EEENS6_IJNS7_ILi1EEESI_SI_EEESC_SE_Li128ELb1ELb1ELb1ELb0EEENS1_36VarlenDynamicPersistentTileSchedulerILi128ELi80ELi128ELi128ELb1ELb1ELb0ELb1ELb0ELb1EEEEEEEEEvNT_6ParamsE --------------------------
	.section	.nv.constant0._ZN7cutlass13device_kernelIN5flash19enable_sm80_to_sm89INS1_16FlashAttnFwdSm80INS1_25CollectiveMainloopFwdSm80ILi4ELi1ELb0EN4cute5tupleIJNS5_1CILi128EEENS7_ILi80EEENS7_ILi64EEEEEELi64ENS_10bfloat16_tEfNS_4arch4Sm80ELb0ELb1ELb0ELb1ELb0ELb1ELb1ELb1EEENS1_21CollectiveEpilogueFwdINS6_IJS8_SA_S9_EEENS6_IJNS7_ILi1EEESI_SI_EEESC_SE_Li128ELb1ELb1ELb1ELb0EEENS1_36VarlenDynamicPersistentTileSchedulerILi128ELi80ELi128ELi128ELb1ELb1ELb0ELb1ELb0ELb1EEEEEEEEEvNT_6ParamsE,"a",@progbits
	.sectionflags	@""
	.align	4
.nv.constant0._ZN7cutlass13device_kernelIN5flash19enable_sm80_to_sm89INS1_16FlashAttnFwdSm80INS1_25CollectiveMainloopFwdSm80ILi4ELi1ELb0EN4cute5tupleIJNS5_1CILi128EEENS7_ILi80EEENS7_ILi64EEEEEELi64ENS_10bfloat16_tEfNS_4arch4Sm80ELb0ELb1ELb0ELb1ELb0ELb1ELb1ELb1EEENS1_21CollectiveEpilogueFwdINS6_IJS8_SA_S9_EEENS6_IJNS7_ILi1EEESI_SI_EEESC_SE_Li128ELb1ELb1ELb1ELb0EEENS1_36VarlenDynamicPersistentTileSchedulerILi128ELi80ELi128ELi128ELb1ELb1ELb0ELb1ELb0ELb1EEEEEEEEEvNT_6ParamsE:
	.zero		1608


//--------------------- .nv.constant0._ZN7cutlass13device_kernelIN5flash19enable_sm80_to_sm89INS1_16FlashAttnFwdSm80INS1_25CollectiveMainloopFwdSm80ILi4ELi1ELb0EN4cute5tupleIJNS5_1CILi128EEENS7_ILi112EEENS7_ILi64EEEEEELi64ENS_10bfloat16_tEfNS_4arch4Sm80ELb1ELb0ELb0ELb0ELb0ELb0ELb1ELb1EEENS1_21CollectiveEpilogueFwdINS6_IJS8_SA_S9_EEENS6_IJNS7_ILi1EEESI_SI_EEESC_SE_Li128ELb0ELb1ELb1ELb0EEENS1_30DynamicPersistentTileSchedulerILi128ELi128ELb1ELb1ELb0EEEEEEEEEvNT_6ParamsE --------------------------
	.section	.nv.constant0._ZN7cutlass13device_kernelIN5flash19enable_sm80_to_sm89INS1_16FlashAttnFwdSm80INS1_25CollectiveMainloopFwdSm80ILi4ELi1ELb0EN4cute5tupleIJNS5_1CILi128EEENS7_ILi112EEENS7_ILi64EEEEEELi64ENS_10bfloat16_tEfNS_4arch4Sm80ELb1ELb0ELb0ELb0ELb0ELb0ELb1ELb1EEENS1_21CollectiveEpilogueFwdINS6_IJS8_SA_S9_EEENS6_IJNS7_ILi1EEESI_SI_EEESC_SE_Li128ELb0ELb1ELb1ELb0EEENS1_30DynamicPersistentTileSchedulerILi128ELi128ELb1ELb1ELb0EEEEEEEEEvNT_6ParamsE,"a",@progbits
	.sectionflags	@""
	.align	4
.nv.constant0._ZN7cutlass13device_kernelIN5flash19enable_sm80_to_sm89INS1_16FlashAttnFwdSm80INS1_25CollectiveMainloopFwdSm80ILi4ELi1ELb0EN4cute5tupleIJNS5_1CILi128EEENS7_ILi112EEENS7_ILi64EEEEEELi64ENS_10bfloat16_tEfNS_4arch4Sm80ELb1ELb0ELb0ELb0ELb0ELb0ELb1ELb1EEENS1_21CollectiveEpilogueFwdINS6_IJS8_SA_S9_EEENS6_IJNS7_ILi1EEESI_SI_EEESC_SE_Li128ELb0ELb1ELb1ELb0EEENS1_30DynamicPersistentTileSchedulerILi128ELi128ELb1ELb1ELb0EEEEEEEEEvNT_6ParamsE:
	.zero		1592


//--------------------- .nv.constant0._ZN7cutlass13device_kernelIN5flash19enable_sm80_to_sm89INS1_16FlashAttnFwdSm80INS1_25CollectiveMainloopFwdSm80ILi4ELi1ELb0EN4cute5tupleIJNS5_1CILi128EEENS7_ILi80EEENS7_ILi64EEEEEELi64ENS_10bfloat16_tEfNS_4arch4Sm80ELb1ELb0ELb0ELb1ELb0ELb0ELb1ELb1EEENS1_21CollectiveEpilogueFwdINS6_IJS8_SA_S9_EEENS6_IJNS7_ILi1EEESI_SI_EEESC_SE_Li128ELb1ELb1ELb1ELb0EEENS1_36VarlenDynamicPersistentTileSchedulerILi128ELi80ELi128ELi128ELb1ELb1ELb0ELb1ELb1ELb1EEEEEEEEEvNT_6ParamsE --------------------------
	.section	.nv.constant0._ZN7cutlass13device_kernelIN5flash19enable_sm80_to_sm89INS1_16FlashAttnFwdSm80INS1_25CollectiveMainloopFwdSm80ILi4ELi1ELb0EN4cute5tupleIJNS5_1CILi128EEENS7_ILi80EEENS7_ILi64EEEEEELi64ENS_10bfloat16_tEfNS_4arch4Sm80ELb1ELb0ELb0ELb1ELb0ELb0ELb1ELb1EEENS1_21CollectiveEpilogueFwdINS6_IJS8_SA_S9_EEENS6_IJNS7_ILi1EEESI_SI_EEESC_SE_Li128ELb1ELb1ELb1ELb0EEENS1_36VarlenDynamicPersistentTileSchedulerILi128ELi80ELi128ELi128ELb1ELb1ELb0ELb1ELb1ELb1EEEEEEEEEvNT_6ParamsE,"a",@progbits
	.sectionflags	@""
	.align	4
.nv.constant0._ZN7cutlass13device_kernelIN5flash19enable_sm80_to_sm89INS1_16FlashAttnFwdSm80INS1_25CollectiveMainloopFwdSm80ILi4ELi1ELb0EN4cute5tupleIJNS5_1CILi128EEENS7_ILi80EEENS7_ILi64EEEEEELi64ENS_10bfloat16_tEfNS_4arch4Sm80ELb1ELb0ELb0ELb1ELb0ELb0ELb1ELb1EEENS1_21CollectiveEpilogueFwdINS6_IJS8_SA_S9_EEENS6_IJNS7_ILi1EEESI_SI_EEESC_SE_Li128ELb1ELb1ELb1ELb0EEENS1_36VarlenDynamicPersistentTileSchedulerILi128ELi80ELi128ELi128ELb1ELb1ELb0ELb1ELb1ELb1EEEEEEEEEvNT_6ParamsE:
	.zero		1608


//--------------------- .nv.constant0._ZN7cutlass13device_kernelIN5flash19enable_sm80_to_sm89INS1_16FlashAttnFwdSm80INS1_25CollectiveMainloopFwdSm80ILi4ELi1ELb0EN4cute5tupleIJNS5_1CILi128EEENS7_ILi80EEENS7_ILi64EEEEEELi64ENS_10bfloat16_tEfNS_4arch4Sm80ELb1ELb0ELb0ELb1ELb0ELb1ELb1ELb1EEENS1_21CollectiveEpilogueFwdINS6_IJS8_SA_S9_EEENS6_IJNS7_ILi1EEESI_SI_EEESC_SE_Li128ELb1ELb1ELb1ELb0EEENS1_36VarlenDynamicPersistentTileSchedulerILi128ELi80ELi128ELi128ELb1ELb1ELb0ELb1ELb1ELb1EEEEEEEEEvNT_6ParamsE --------------------------
	.section	.nv.constant0._ZN7cutlass13device_kernelIN5flash19enable_sm80_to_sm89INS1_16FlashAttnFwdSm80INS1_25CollectiveMainloopFwdSm80ILi4ELi1ELb0EN4cute5tupleIJNS5_1CILi128EEENS7_ILi80EEENS7_ILi64EEEEEELi64ENS_10bfloat16_tEfNS_4arch4Sm80ELb1ELb0ELb0ELb1ELb0ELb1ELb1ELb1EEENS1_21CollectiveEpilogueFwdINS6_IJS8_SA_S9_EEENS6_IJNS7_ILi1EEESI_SI_EEESC_SE_Li128ELb1ELb1ELb1ELb0EEENS1_36VarlenDynamicPersistentTileSchedulerILi128ELi80ELi128ELi128ELb1ELb1ELb0ELb1ELb1ELb1EEEEEEEEEvNT_6ParamsE,"a",@progbits
	.sectionflags	@""
	.align	4
.nv.constant0._ZN7cutlass13device_kernelIN5flash19enable_sm80_to_sm89INS1_16FlashAttnFwdSm80INS1_25CollectiveMainloopFwdSm80ILi4ELi1ELb0EN4cute5tupleIJNS5_1CILi128EEENS7_ILi80EEENS7_ILi64EEEEEELi64ENS_10bfloat16_tEfNS_4arch4Sm80ELb1ELb0ELb0ELb1ELb0ELb1ELb1ELb1EEENS1_21CollectiveEpilogueFwdINS6_IJS8_SA_S9_EEENS6_IJNS7_ILi1EEESI_SI_EEESC_SE_Li128ELb1ELb1ELb1ELb0EEENS1_36VarlenDynamicPersistentTileSchedulerILi128ELi80ELi128ELi128ELb1ELb1ELb0ELb1ELb1ELb1EEEEEEEEEvNT_6ParamsE:
	.zero		1608


//--------------------- SYMBOLS --------------------------

	.type		.nv.reservedSmem.offset0,@object
	.size		.nv.reservedSmem.offset0,0x4
